def attn_fwd(
    Q,
    K,
    V,
    Out,
    Lse,
    sm_scale,
    stride_qz,
    stride_qh,
    stride_qm,
    stride_qk,
    stride_kz,
    stride_kh,
    stride_kn,
    stride_kk,
    stride_vz,
    stride_vh,
    stride_vn,
    stride_vk,
    stride_oz,
    stride_oh,
    stride_om,
    stride_ok,
    seqlen_q,
    seqlen_k,
    BLOCK_M: tl.constexpr,
    BLOCK_N: tl.constexpr,
    HEAD_DIM: tl.constexpr,
    CAUSAL: tl.constexpr,
):
    start_m = tl.program_id(0)
    off_hz = tl.program_id(1)
    q_off = off_hz * stride_qh
    k_off = off_hz * stride_kh
    v_off = off_hz * stride_vh
    offs_m = start_m * BLOCK_M + tl.arange(0, BLOCK_M)
    offs_d = tl.arange(0, HEAD_DIM)
    offs_n = tl.arange(0, BLOCK_N)
    q_ptrs = Q + q_off + offs_m[:, None] * stride_qm + offs_d[None, :] * stride_qk
    k_ptrs = K + k_off + offs_d[:, None] * stride_kk + offs_n[None, :] * stride_kn
    v_ptrs = V + v_off + offs_n[:, None] * stride_vn + offs_d[None, :] * stride_vk
    m_i = tl.full([BLOCK_M], float("-inf"), dtype=tl.float32)
    l_i = tl.zeros([BLOCK_M], dtype=tl.float32) + 1.0
    acc = tl.zeros([BLOCK_M, HEAD_DIM], dtype=tl.float32)
    q = tl.load(q_ptrs)
    acc, l_i, m_i = _attn_fwd_inner(
        acc,
        l_i,
        m_i,
        q,
        k_ptrs,
        v_ptrs,
        sm_scale,
        stride_kn,
        stride_vn,
        start_m,
        seqlen_k,
        BLOCK_M,
        BLOCK_N,
        HEAD_DIM,
        CAUSAL,
    )
    acc = acc / l_i[:, None]
    lse = m_i + tl.math.log2(l_i) / 1.4426950408889634
    o_ptrs = (
        Out
        + off_hz * stride_oh
        + offs_m[:, None] * stride_om
        + offs_d[None, :] * stride_ok
    )
    tl.store(o_ptrs, acc.to(Out.dtype.element_ty))
    tl.store(Lse + off_hz * seqlen_q + offs_m, lse)

# config = {"BLOCK_M": 64, "BLOCK_N": 32, "HEAD_DIM": 128, "arch": "sm_100", "causal": true, "dtype": "bf16", "num_stages": 4, "num_warps": 8}
# arch = sm_100


// ===== COMPILED SASS (sm_100a) =====

	.target	sm_100a

	.elftype	@"ET_EXEC"


//--------------------- .note.nv.tkinfo           --------------------------
	.section	.note.nv.tkinfo,"",@"SHT_NOTE"
	.sectionflags	@"SHF_NOTE_NV_TKINFO"
	.tkinfo
        /*0018*/ 	.word	0x00000081
        /*0030*/ 	.string	""
        /*0030*/ 	.string	"ptxas-blackwell"
        /*0030*/ 	.string	"Cuda compilation tools, release 12.9, V12.9.86"
        /*0030*/ 	.string	"Build cuda_12.9.r12.9/compiler.36037853_0"
        /*0030*/ 	.string	"-v  -suppress-debug-info  -lineinfo  -arch sm_100a "



//--------------------- .note.nv.cuver            --------------------------
	.section	.note.nv.cuver,"",@"SHT_NOTE"
	.sectionflags	@"SHF_NOTE_NV_CUVER"
        /*0018*/ 	.short	0x0001
        /*001a*/ 	.short	0x0064
        /*001c*/ 	.short	0x0001
        /*001e*/ 	.short	0x0000
        /*0020*/ 	.short	0x0001
        /*0022*/ 	.short	0x0000


//--------------------- .nv.info                  --------------------------
	.section	.nv.info,"",@"SHT_CUDA_INFO"
	.align	4


	//----- nvinfo : EIATTR_REGCOUNT
	.align		4
        /*0000*/ 	.byte	0x04, 0x2f
        /*0002*/ 	.short	(.L_5 - .L_4)
	.align		4
.L_4:
        /*0004*/ 	.word	index@(attn_fwd)
        /*0008*/ 	.word	0x00000080


	//----- nvinfo : EIATTR_FRAME_SIZE
	.align		4
.L_5:
        /*000c*/ 	.byte	0x04, 0x11
        /*000e*/ 	.short	(.L_7 - .L_6)
	.align		4
.L_6:
        /*0010*/ 	.word	index@($__internal_2_$__cuda_sm10x_tcgen05_guardrail_trap_unallocated_columns_being_dealloced)
        /*0014*/ 	.word	0x00000000


	//----- nvinfo : EIATTR_FRAME_SIZE
	.align		4
.L_7:
        /*0018*/ 	.byte	0x04, 0x11
        /*001a*/ 	.short	(.L_9 - .L_8)
	.align		4
.L_8:
        /*001c*/ 	.word	index@($__internal_1_$__cuda_sm10x_tcgen05_guardrail_trap_phase_invalid_during_alloc)
        /*0020*/ 	.word	0x00000000


	//----- nvinfo : EIATTR_FRAME_SIZE
	.align		4
.L_9:
        /*0024*/ 	.byte	0x04, 0x11
        /*0026*/ 	.short	(.L_11 - .L_10)
	.align		4
.L_10:
        /*0028*/ 	.word	index@($__internal_0_$__cuda_sm10x_tcgen05_guardrail_trap_col_being_dealloced_not_returned_by_alloc)
        /*002c*/ 	.word	0x00000000


	//----- nvinfo : EIATTR_FRAME_SIZE
	.align		4
.L_11:
        /*0030*/ 	.byte	0x04, 0x11
        /*0032*/ 	.short	(.L_13 - .L_12)
	.align		4
.L_12:
        /*0034*/ 	.word	index@(attn_fwd)
        /*0038*/ 	.word	0x00000000


	//----- nvinfo : EIATTR_MIN_STACK_SIZE
	.align		4
.L_13:
        /*003c*/ 	.byte	0x04, 0x12
        /*003e*/ 	.short	(.L_15 - .L_14)
	.align		4
.L_14:
        /*0040*/ 	.word	index@(attn_fwd)
        /*0044*/ 	.word	0x00000000
.L_15:


//--------------------- .nv.info.attn_fwd         --------------------------
	.section	.nv.info.attn_fwd,"",@"SHT_CUDA_INFO"
	.sectionflags	@""
	.align	4


	//----- nvinfo : EIATTR_CUDA_API_VERSION
	.align		4
        /*0000*/ 	.byte	0x04, 0x37
        /*0002*/ 	.short	(.L_17 - .L_16)
.L_16:
        /*0004*/ 	.word	0x00000081


	//----- nvinfo : EIATTR_KPARAM_INFO
	.align		4
.L_17:
        /*0008*/ 	.byte	0x04, 0x17
        /*000a*/ 	.short	(.L_19 - .L_18)
.L_18:
        /*000c*/ 	.word	0x00000000
        /*0010*/ 	.short	0x0019
        /*0012*/ 	.short	0x0080
        /*0014*/ 	.byte	0x00, 0xf4, 0x21, 0x00


	//----- nvinfo : EIATTR_KPARAM_INFO
	.align		4
.L_19:
        /*0018*/ 	.byte	0x04, 0x17
        /*001a*/ 	.short	(.L_21 - .L_20)
.L_20:
        /*001c*/ 	.word	0x00000000
        /*0020*/ 	.short	0x0018
        /*0022*/ 	.short	0x0078
        /*0024*/ 	.byte	0x00, 0xf4, 0x21, 0x00


	//----- nvinfo : EIATTR_KPARAM_INFO
	.align		4
.L_21:
        /*0028*/ 	.byte	0x04, 0x17
        /*002a*/ 	.short	(.L_23 - .L_22)
.L_22:
        /*002c*/ 	.word	0x00000000
        /*0030*/ 	.short	0x0017
        /*0032*/ 	.short	0x0070
        /*0034*/ 	.byte	0x00, 0xf0, 0x11, 0x00


	//----- nvinfo : EIATTR_KPARAM_INFO
	.align		4
.L_23:
        /*0038*/ 	.byte	0x04, 0x17
        /*003a*/ 	.short	(.L_25 - .L_24)
.L_24:
        /*003c*/ 	.word	0x00000000
        /*0040*/ 	.short	0x0016
        /*0042*/ 	.short	0x006c
        /*0044*/ 	.byte	0x00, 0xf0, 0x11, 0x00


	//----- nvinfo : EIATTR_KPARAM_INFO
	.align		4
.L_25:
        /*0048*/ 	.byte	0x04, 0x17
        /*004a*/ 	.short	(.L_27 - .L_26)
.L_26:
        /*004c*/ 	.word	0x00000000
        /*0050*/ 	.short	0x0015
        /*0052*/ 	.short	0x0068
        /*0054*/ 	.byte	0x00, 0xf0, 0x11, 0x00


	//----- nvinfo : EIATTR_KPARAM_INFO
	.align		4
.L_27:
        /*0058*/ 	.byte	0x04, 0x17
        /*005a*/ 	.short	(.L_29 - .L_28)
.L_28:
        /*005c*/ 	.word	0x00000000
        /*0060*/ 	.short	0x0014
        /*0062*/ 	.short	0x0064
        /*0064*/ 	.byte	0x00, 0xf0, 0x11, 0x00


	//----- nvinfo : EIATTR_KPARAM_INFO
	.align		4
.L_29:
        /*0068*/ 	.byte	0x04, 0x17
        /*006a*/ 	.short	(.L_31 - .L_30)
.L_30:
        /*006c*/ 	.word	0x00000000
        /*0070*/ 	.short	0x0013
        /*0072*/ 	.short	0x0060
        /*0074*/ 	.byte	0x00, 0xf0, 0x11, 0x00


	//----- nvinfo : EIATTR_KPARAM_INFO
	.align		4
.L_31:
        /*0078*/ 	.byte	0x04, 0x17
        /*007a*/ 	.short	(.L_33 - .L_32)
.L_32:
        /*007c*/ 	.word	0x00000000
        /*0080*/ 	.short	0x0012
        /*0082*/ 	.short	0x005c
        /*0084*/ 	.byte	0x00, 0xf0, 0x11, 0x00


	//----- nvinfo : EIATTR_KPARAM_INFO
	.align		4
.L_33:
        /*0088*/ 	.byte	0x04, 0x17
        /*008a*/ 	.short	(.L_35 - .L_34)
.L_34:
        /*008c*/ 	.word	0x00000000
        /*0090*/ 	.short	0x0011
        /*0092*/ 	.short	0x0058
        /*0094*/ 	.byte	0x00, 0xf0, 0x11, 0x00


	//----- nvinfo : EIATTR_KPARAM_INFO
	.align		4
.L_35:
        /*0098*/ 	.byte	0x04, 0x17
        /*009a*/ 	.short	(.L_37 - .L_36)
.L_36:
        /*009c*/ 	.word	0x00000000
        /*00a0*/ 	.short	0x0010
        /*00a2*/ 	.short	0x0054
        /*00a4*/ 	.byte	0x00, 0xf0, 0x11, 0x00


	//----- nvinfo : EIATTR_KPARAM_INFO
	.align		4
.L_37:
        /*00a8*/ 	.byte	0x04, 0x17
        /*00aa*/ 	.short	(.L_39 - .L_38)
.L_38:
        /*00ac*/ 	.word	0x00000000
        /*00b0*/ 	.short	0x000f
        /*00b2*/ 	.short	0x0050
        /*00b4*/ 	.byte	0x00, 0xf0, 0x11, 0x00


	//----- nvinfo : EIATTR_KPARAM_INFO
	.align		4
.L_39:
        /*00b8*/ 	.byte	0x04, 0x17
        /*00ba*/ 	.short	(.L_41 - .L_40)
.L_40:
        /*00bc*/ 	.word	0x00000000
        /*00c0*/ 	.short	0x000e
        /*00c2*/ 	.short	0x004c
        /*00c4*/ 	.byte	0x00, 0xf0, 0x11, 0x00


	//----- nvinfo : EIATTR_KPARAM_INFO
	.align		4
.L_41:
        /*00c8*/ 	.byte	0x04, 0x17
        /*00ca*/ 	.short	(.L_43 - .L_42)
.L_42:
        /*00cc*/ 	.word	0x00000000
        /*00d0*/ 	.short	0x000d
        /*00d2*/ 	.short	0x0048
        /*00d4*/ 	.byte	0x00, 0xf0, 0x11, 0x00


	//----- nvinfo : EIATTR_KPARAM_INFO
	.align		4
.L_43:
        /*00d8*/ 	.byte	0x04, 0x17
        /*00da*/ 	.short	(.L_45 - .L_44)
.L_44:
        /*00dc*/ 	.word	0x00000000
        /*00e0*/ 	.short	0x000c
        /*00e2*/ 	.short	0x0044
        /*00e4*/ 	.byte	0x00, 0xf0, 0x11, 0x00


	//----- nvinfo : EIATTR_KPARAM_INFO
	.align		4
.L_45:
        /*00e8*/ 	.byte	0x04, 0x17
        /*00ea*/ 	.short	(.L_47 - .L_46)
.L_46:
        /*00ec*/ 	.word	0x00000000
        /*00f0*/ 	.short	0x000b
        /*00f2*/ 	.short	0x0040
        /*00f4*/ 	.byte	0x00, 0xf0, 0x11, 0x00


	//----- nvinfo : EIATTR_KPARAM_INFO
	.align		4
.L_47:
        /*00f8*/ 	.byte	0x04, 0x17
        /*00fa*/ 	.short	(.L_49 - .L_48)
.L_48:
        /*00fc*/ 	.word	0x00000000
        /*0100*/ 	.short	0x000a
        /*0102*/ 	.short	0x003c
        /*0104*/ 	.byte	0x00, 0xf0, 0x11, 0x00


	//----- nvinfo : EIATTR_KPARAM_INFO
	.align		4
.L_49:
        /*0108*/ 	.byte	0x04, 0x17
        /*010a*/ 	.short	(.L_51 - .L_50)
.L_50:
        /*010c*/ 	.word	0x00000000
        /*0110*/ 	.short	0x0009
        /*0112*/ 	.short	0x0038
        /*0114*/ 	.byte	0x00, 0xf0, 0x11, 0x00


	//----- nvinfo : EIATTR_KPARAM_INFO
	.align		4
.L_51:
        /*0118*/ 	.byte	0x04, 0x17
        /*011a*/ 	.short	(.L_53 - .L_52)
.L_52:
        /*011c*/ 	.word	0x00000000
        /*0120*/ 	.short	0x0008
        /*0122*/ 	.short	0x0034
        /*0124*/ 	.byte	0x00, 0xf0, 0x11, 0x00


	//----- nvinfo : EIATTR_KPARAM_INFO
	.align		4
.L_53:
        /*0128*/ 	.byte	0x04, 0x17
        /*012a*/ 	.short	(.L_55 - .L_54)
.L_54:
        /*012c*/ 	.word	0x00000000
        /*0130*/ 	.short	0x0007
        /*0132*/ 	.short	0x0030
        /*0134*/ 	.byte	0x00, 0xf0, 0x11, 0x00


	//----- nvinfo : EIATTR_KPARAM_INFO
	.align		4
.L_55:
        /*0138*/ 	.byte	0x04, 0x17
        /*013a*/ 	.short	(.L_57 - .L_56)
.L_56:
        /*013c*/ 	.word	0x00000000
        /*0140*/ 	.short	0x0006
        /*0142*/ 	.short	0x002c
        /*0144*/ 	.byte	0x00, 0xf0, 0x11, 0x00


	//----- nvinfo : EIATTR_KPARAM_INFO
	.align		4
.L_57:
        /*0148*/ 	.byte	0x04, 0x17
        /*014a*/ 	.short	(.L_59 - .L_58)
.L_58:
        /*014c*/ 	.word	0x00000000
        /*0150*/ 	.short	0x0005
        /*0152*/ 	.short	0x0028
        /*0154*/ 	.byte	0x00, 0xf0, 0x11, 0x00


	//----- nvinfo : EIATTR_KPARAM_INFO
	.align		4
.L_59:
        /*0158*/ 	.byte	0x04, 0x17
        /*015a*/ 	.short	(.L_61 - .L_60)
.L_60:
        /*015c*/ 	.word	0x00000000
        /*0160*/ 	.short	0x0004
        /*0162*/ 	.short	0x0020
        /*0164*/ 	.byte	0x00, 0xf4, 0x21, 0x00


	//----- nvinfo : EIATTR_KPARAM_INFO
	.align		4
.L_61:
        /*0168*/ 	.byte	0x04, 0x17
        /*016a*/ 	.short	(.L_63 - .L_62)
.L_62:
        /*016c*/ 	.word	0x00000000
        /*0170*/ 	.short	0x0003
        /*0172*/ 	.short	0x0018
        /*0174*/ 	.byte	0x00, 0xf4, 0x21, 0x00


	//----- nvinfo : EIATTR_KPARAM_INFO
	.align		4
.L_63:
        /*0178*/ 	.byte	0x04, 0x17
        /*017a*/ 	.short	(.L_65 - .L_64)
.L_64:
        /*017c*/ 	.word	0x00000000
        /*0180*/ 	.short	0x0002
        /*0182*/ 	.short	0x0010
        /*0184*/ 	.byte	0x00, 0xf4, 0x21, 0x00


	//----- nvinfo : EIATTR_KPARAM_INFO
	.align		4
.L_65:
        /*0188*/ 	.byte	0x04, 0x17
        /*018a*/ 	.short	(.L_67 - .L_66)
.L_66:
        /*018c*/ 	.word	0x00000000
        /*0190*/ 	.short	0x0001
        /*0192*/ 	.short	0x0008
        /*0194*/ 	.byte	0x00, 0xf4, 0x21, 0x00


	//----- nvinfo : EIATTR_KPARAM_INFO
	.align		4
.L_67:
        /*0198*/ 	.byte	0x04, 0x17
        /*019a*/ 	.short	(.L_69 - .L_68)
.L_68:
        /*019c*/ 	.word	0x00000000
        /*01a0*/ 	.short	0x0000
        /*01a2*/ 	.short	0x0000
        /*01a4*/ 	.byte	0x00, 0xf4, 0x21, 0x00


	//----- nvinfo : EIATTR_AT_ENTRY_FRAGMENTS
	.align		4
.L_69:
        /*01a8*/ 	.byte	0x04, 0x4f
        /*01aa*/ 	.short	(.L_71 - .L_70)


	//   ....[0]....
.L_70:
        /*01ac*/ 	.word	0x00000004


	//----- nvinfo : EIATTR_RESERVED_SMEM_USED
	.align		4
.L_71:
        /*01b0*/ 	.byte	0x01, 0x41
	.zero		2


	//----- nvinfo : EIATTR_SPARSE_MMA_MASK
	.align		4
        /*01b4*/ 	.byte	0x03, 0x50
        /*01b6*/ 	.short	0x0000


	//----- nvinfo : EIATTR_TCGEN05_1CTA_USED
	.align		4
        /*01b8*/ 	.byte	0x01, 0x51
	.zero		2


	//----- nvinfo : EIATTR_MAXREG_COUNT
	.align		4
        /*01bc*/ 	.byte	0x03, 0x1b
        /*01be*/ 	.short	0x00ff


	//----- nvinfo : EIATTR_NUM_BARRIERS
	.align		4
        /*01c0*/ 	.byte	0x02, 0x4c
        /*01c2*/ 	.byte	0x01
	.zero		1


	//----- nvinfo : EIATTR_INT_WARP_WIDE_INSTR_OFFSETS
	.align		4
        /*01c4*/ 	.byte	0x04, 0x31
        /*01c6*/ 	.short	(.L_73 - .L_72)


	//   ....[0]....
.L_72:
        /*01c8*/ 	.word	0x00001260


	//   ....[1]....
        /*01cc*/ 	.word	0x00001270


	//   ....[2]....
        /*01d0*/ 	.word	0x00001700


	//   ....[3]....
        /*01d4*/ 	.word	0x00001800


	//   ....[4]....
        /*01d8*/ 	.word	0x00003620


	//   ....[5]....
        /*01dc*/ 	.word	0x00006160


	//   ....[6]....
        /*01e0*/ 	.word	0x000061b0


	//----- nvinfo : EIATTR_COOP_GROUP_MASK_REGIDS
	.align		4
.L_73:
        /*01e4*/ 	.byte	0x04, 0x29
        /*01e6*/ 	.short	(.L_75 - .L_74)


	//   ....[0]....
.L_74:
        /*01e8*/ 	.word	0xffffffff


	//   ....[1]....
        /*01ec*/ 	.word	0xffffffff


	//   ....[2]....
        /*01f0*/ 	.word	0xffffffff


	//   ....[3]....
        /*01f4*/ 	.word	0xffffffff


	//   ....[4]....
        /*01f8*/ 	.word	0xffffffff


	//   ....[5]....
        /*01fc*/ 	.word	0xffffffff


	//   ....[6]....
        /*0200*/ 	.word	0xffffffff


	//   ....[7]....
        /*0204*/ 	.word	0xffffffff


	//   ....[8]....
        /*0208*/ 	.word	0xffffffff


	//   ....[9]....
        /*020c*/ 	.word	0xffffffff


	//   ....[10]....
        /*0210*/ 	.word	0xffffffff


	//   ....[11]....
        /*0214*/ 	.word	0xffffffff


	//----- nvinfo : EIATTR_COOP_GROUP_INSTR_OFFSETS
	.align		4
.L_75:
        /*0218*/ 	.byte	0x04, 0x28
        /*021a*/ 	.short	(.L_77 - .L_76)


	//   ....[0]....
.L_76:
        /*021c*/ 	.word	0x00000050


	//   ....[1]....
        /*0220*/ 	.word	0x00000310


	//   ....[2]....
        /*0224*/ 	.word	0x00002150


	//   ....[3]....
        /*0228*/ 	.word	0x00002590


	//   ....[4]....
        /*022c*/ 	.word	0x000028b0


	//   ....[5]....
        /*0230*/ 	.word	0x00002900


	//   ....[6]....
        /*0234*/ 	.word	0x00003d30


	//   ....[7]....
        /*0238*/ 	.word	0x00003d80


	//   ....[8]....
        /*023c*/ 	.word	0x00003fd0


	//   ....[9]....
        /*0240*/ 	.word	0x00004050


	//   ....[10]....
        /*0244*/ 	.word	0x00005ff0


	//   ....[11]....
        /*0248*/ 	.word	0x00006260


	//----- nvinfo : EIATTR_VRC_CTA_INIT_COUNT
	.align		4
.L_77:
        /*024c*/ 	.byte	0x02, 0x4a
        /*024e*/ 	.byte	0x80
	.zero		1


	//----- nvinfo : EIATTR_MBARRIER_INSTR_OFFSETS
	.align		4
        /*0250*/ 	.byte	0x04, 0x39
        /*0252*/ 	.short	(.L_79 - .L_78)


	//   ....[0]....
.L_78:
        /*0254*/ 	.word	0x000015b0
        /*0258*/ 	.word	0x000000ff
        /*025c*/ 	.word	0x0000a000
        /*0260*/ 	.short	0x0100
        /*0262*/ 	.byte	0x1a
	.zero		1


	//   ....[1]....
        /*0264*/ 	.word	0x000017f0
        /*0268*/ 	.word	0x000000ff
        /*026c*/ 	.word	0x0000a008
        /*0270*/ 	.short	0x0100
        /*0272*/ 	.byte	0x1a
	.zero		1


	//   ....[2]....
        /*0274*/ 	.word	0x00001980
        /*0278*/ 	.word	0x000000ff
        /*027c*/ 	.word	0x00006000
        /*0280*/ 	.short	0x0100
        /*0282*/ 	.byte	0x1a
	.zero		1


	//   ....[3]....
        /*0284*/ 	.word	0x00001d20
        /*0288*/ 	.word	0x000000ff
        /*028c*/ 	.word	0x00006000
        /*0290*/ 	.short	0x010a
        /*0292*/ 	.byte	0x1a
	.zero		1


	//   ....[4]....
        /*0294*/ 	.word	0x00001f80
        /*0298*/ 	.word	0x000000ff
        /*029c*/ 	.word	0x00006000
        /*02a0*/ 	.short	0x0108
        /*02a2*/ 	.byte	0x1a
	.zero		1


	//   ....[5]....
        /*02a4*/ 	.word	0x00003760
        /*02a8*/ 	.word	0x000000ff
        /*02ac*/ 	.word	0x0000a010
        /*02b0*/ 	.short	0x0100
        /*02b2*/ 	.byte	0x1a
	.zero		1


	//   ....[6]....
        /*02b4*/ 	.word	0x00003980
        /*02b8*/ 	.word	0x000000ff
        /*02bc*/ 	.word	0x0000a010
        /*02c0*/ 	.short	0x010a
        /*02c2*/ 	.byte	0x1a
	.zero		1


	//   ....[7]....
        /*02c4*/ 	.word	0x00003ad0
        /*02c8*/ 	.word	0x000000ff
        /*02cc*/ 	.word	0x0000a010
        /*02d0*/ 	.short	0x0108
        /*02d2*/ 	.byte	0x1a
	.zero		1


	//   ....[8]....
        /*02d4*/ 	.word	0x000040c0
        /*02d8*/ 	.word	0x000000ff
        /*02dc*/ 	.word	0x00000000
        /*02e0*/ 	.short	0x010a
        /*02e2*/ 	.byte	0x44
	.zero		1


	//   ....[9]....
        /*02e4*/ 	.word	0x00004960
        /*02e8*/ 	.word	0x000000ff
        /*02ec*/ 	.word	0x00000000
        /*02f0*/ 	.short	0x010a
        /*02f2*/ 	.byte	0x44
	.zero		1


	//   ....[10]....
        /*02f4*/ 	.word	0x00004ab0
        /*02f8*/ 	.word	0x000000ff
        /*02fc*/ 	.word	0x0000a000
        /*0300*/ 	.short	0x0108
        /*0302*/ 	.byte	0x1a
	.zero		1


	//   ....[11]....
        /*0304*/ 	.word	0x00004be0
        /*0308*/ 	.word	0x000000ff
        /*030c*/ 	.word	0x0000a008
        /*0310*/ 	.short	0x0108
        /*0312*/ 	.byte	0x1a
	.zero		1


	//   ....[12]....
        /*0314*/ 	.word	0x00006280
        /*0318*/ 	.word	0x000000ff
        /*031c*/ 	.word	0x00006000
        /*0320*/ 	.short	0x010a
        /*0322*/ 	.byte	0x1a
	.zero		1


	//   ....[13]....
        /*0324*/ 	.word	0x000062b0
        /*0328*/ 	.word	0x000000ff
        /*032c*/ 	.word	0x0000a010
        /*0330*/ 	.short	0x010a
        /*0332*/ 	.byte	0x1a
	.zero		1


	//   ....[14]....
        /*0334*/ 	.word	0x000062e0
        /*0338*/ 	.word	0x000000ff
        /*033c*/ 	.word	0x00000000
        /*0340*/ 	.short	0x010a
        /*0342*/ 	.byte	0x44
	.zero		1


	//   ....[15]....
        /*0344*/ 	.word	0x00006310
        /*0348*/ 	.word	0x000000ff
        /*034c*/ 	.word	0x00000000
        /*0350*/ 	.short	0x010a
        /*0352*/ 	.byte	0x44
	.zero		1


	//----- nvinfo : EIATTR_NUM_MBARRIERS
	.align		4
.L_79:
        /*0354*/ 	.byte	0x03, 0x38
        /*0356*/ 	.short	0xffff


	//----- nvinfo : EIATTR_EXIT_INSTR_OFFSETS
	.align		4
        /*0358*/ 	.byte	0x04, 0x1c
        /*035a*/ 	.short	(.L_81 - .L_80)


	//   ....[0]....
.L_80:
        /*035c*/ 	.word	0x00006270


	//----- nvinfo : EIATTR_REQNTID
	.align		4
.L_81:
        /*0360*/ 	.byte	0x04, 0x10
        /*0362*/ 	.short	(.L_83 - .L_82)
.L_82:
        /*0364*/ 	.word	0x00000100
        /*0368*/ 	.word	0x00000001
        /*036c*/ 	.word	0x00000001


	//----- nvinfo : EIATTR_CRS_STACK_SIZE
	.align		4
.L_83:
        /*0370*/ 	.byte	0x04, 0x1e
        /*0372*/ 	.short	(.L_85 - .L_84)
.L_84:
        /*0374*/ 	.word	0x00000000


	//----- nvinfo : EIATTR_CBANK_PARAM_SIZE
	.align		4
.L_85:
        /*0378*/ 	.byte	0x03, 0x19
        /*037a*/ 	.short	0x0088


	//----- nvinfo : EIATTR_PARAM_CBANK
	.align		4
        /*037c*/ 	.byte	0x04, 0x0a
        /*037e*/ 	.short	(.L_87 - .L_86)
	.align		4
.L_86:
        /*0380*/ 	.word	index@(.nv.constant0.attn_fwd)
        /*0384*/ 	.short	0x0380
        /*0386*/ 	.short	0x0088


	//----- nvinfo : EIATTR_SW_WAR
	.align		4
.L_87:
        /*0388*/ 	.byte	0x04, 0x36
        /*038a*/ 	.short	(.L_89 - .L_88)
.L_88:
        /*038c*/ 	.word	0x00000008
.L_89:


//--------------------- .nv.compat                --------------------------
	.section	.nv.compat,"",@"SHT_CUDA_COMPAT_INFO"
	.align	4
        /*0000*/ 	.byte	0x02, 0x02, 0x02, 0x00, 0x02, 0x05, 0x05, 0x00, 0x02, 0x03, 0x00, 0x00, 0x02, 0x06, 0x01, 0x00


//--------------------- .nv.callgraph             --------------------------
	.section	.nv.callgraph,"",@"SHT_CUDA_CALLGRAPH"
	.align	4
	.sectionentsize	8
	.align		4
        /*0000*/ 	.word	0x00000000
	.align		4
        /*0004*/ 	.word	0xffffffff
	.align		4
        /*0008*/ 	.word	0x00000000
	.align		4
        /*000c*/ 	.word	0xfffffffe
	.align		4
        /*0010*/ 	.word	0x00000000
	.align		4
        /*0014*/ 	.word	0xfffffffd
	.align		4
        /*0018*/ 	.word	0x00000000
	.align		4
        /*001c*/ 	.word	0xfffffffc


//--------------------- .nv.constant4             --------------------------
	.section	.nv.constant4,"a",@progbits
	.align	8
	.align		8
.nv.constant4:
        /*0000*/ 	.dword	_$_str


//--------------------- .text.attn_fwd            --------------------------
	.section	.text.attn_fwd,"ax",@progbits
	.align	128
        .global         attn_fwd
        .type           attn_fwd,@function
        .size           attn_fwd,(.L_x_31 - attn_fwd)
        .other          attn_fwd,@"STO_CUDA_ENTRY STV_DEFAULT"
attn_fwd:
.text.attn_fwd:
[----:B------:R-:W0:Y:S01]  /*0000*/  LDC R1, c[0x0][0x37c] ;  /* 0x0000df00ff017b82 */ /* 0x000e220000000800 */
[----:B------:R-:W1:Y:S02]  /*0010*/  S2R R0, SR_TID.X ;  /* 0x0000000000007919 */ /* 0x000e640000002100 */
[----:B-1----:R-:W-:-:S13]  /*0020*/  ISETP.GE.U32.AND P3, PT, R0, 0x20, PT ;  /* 0x000000200000780c */ /* 0x002fda0003f66070 */
[----:B------:R-:W-:Y:S05]  /*0030*/  @P3 BRA `(.L_x_0) ;  /* 0x0000000000b83947 */ /* 0x000fea0003800000 */
[----:B------:R-:W1:Y:S01]  /*0040*/  S2UR UR6, SR_CgaCtaId ;  /* 0x00000000000679c3 */ /* 0x000e620000008800 */
[----:B------:R-:W-:Y:S01]  /*0050*/  NOP ;  /* 0x0000000000007918 */ /* 0x000fe20000000000 */
[----:B------:R-:W-:Y:S02]  /*0060*/  UMOV UR4, 0x40 ;  /* 0x0000004000047882 */ /* 0x000fe40000000000 */
[----:B-1----:R-:W-:-:S09]  /*0070*/  ULEA UR4, UR6, UR4, 0x18 ;  /* 0x0000000406047291 */ /* 0x002fd2000f8ec0ff */
[----:B------:R-:W1:Y:S01]  /*0080*/  LDS.U8 R2, [UR4] ;  /* 0x00000004ff027984 */ /* 0x000e620008000000 */
[----:B------:R-:W-:Y:S02]  /*0090*/  UMOV UR4, 0x400 ;  /* 0x0000040000047882 */ /* 0x000fe40000000000 */
[----:B------:R-:W-:Y:S01]  /*00a0*/  ULEA UR4, UR6, UR4, 0x18 ;  /* 0x0000000406047291 */ /* 0x000fe2000f8ec0ff */
[----:B-1----:R-:W-:-:S13]  /*00b0*/  ISETP.NE.AND P0, PT, R2, RZ, PT ;  /* 0x000000ff0200720c */ /* 0x002fda0003f05270 */
[----:B------:R-:W-:Y:S05]  /*00c0*/  @P0 BRA `(.L_x_1) ;  /* 0x00000000007c0947 */ /* 0x000fea0003800000 */
[----:B------:R-:W-:-:S13]  /*00d0*/  ELECT P0, URZ, PT ;  /* 0x0000000000ff782f */ /* 0x000fda0003800000 */
[----:B------:R-:W-:Y:S05]  /*00e0*/  @!P0 BRA `(.L_x_2) ;  /* 0x0000000000848947 */ /* 0x000fea0003800000 */
[----:B------:R-:W-:Y:S01]  /*00f0*/  UMOV UR5, 0x8 ;  /* 0x0000000800057882 */ /* 0x000fe20000000000 */
[----:B------:R-:W-:Y:S02]  /*0100*/  IMAD.MOV.U32 R5, RZ, RZ, 0x1 ;  /* 0x00000001ff057424 */ /* 0x000fe400078e00ff */
[----:B------:R-:W-:Y:S02]  /*0110*/  IMAD.MOV.U32 R3, RZ, RZ, 0xff ;  /* 0x000000ffff037424 */ /* 0x000fe400078e00ff */
[----:B------:R-:W-:Y:S04]  /*0120*/  DEPBAR.LE SB1, 0x36 ;  /* 0x00009d800000791a */ /* 0x000fe80000000000 */
[----:B------:R-:W1:Y:S02]  /*0130*/  UTCATOMSWS.FIND_AND_SET.ALIGN UP0, UR5, UR5 ;  /* 0x00000005000575e3 */ /* 0x000e640008000800 */
[----:B-1----:R-:W-:-:S04]  /*0140*/  PLOP3.LUT P0, PT, PT, PT, UP0, 0x80, 0x8 ;  /* 0x000000000008781c */ /* 0x002fc80003f0f008 */
[----:B------:R-:W-:-:S04]  /*0150*/  SEL R2, RZ, 0xffffffff, !P0 ;  /* 0xffffffffff027807 */ /* 0x000fc80004000000 */
[----:B------:R-:W-:Y:S01]  /*0160*/  ISETP.NE.AND P0, PT, R2, RZ, PT ;  /* 0x000000ff0200720c */ /* 0x000fe20003f05270 */
[----:B------:R-:W-:-:S12]  /*0170*/  IMAD.U32 R2, RZ, RZ, UR5 ;  /* 0x00000005ff027e24 */ /* 0x000fd8000f8e00ff */
[----:B------:R-:W-:Y:S05]  /*0180*/  @P0 BRA `(.L_x_3) ;  /* 0x0000000000240947 */ /* 0x000fea0003800000 */
.L_x_4:
[----:B------:R-:W-:Y:S05]  /*0190*/  NANOSLEEP 0x64 ;  /* 0x000000640000795d */ /* 0x000fea0003800000 */
[----:B------:R-:W-:-:S05]  /*01a0*/  UMOV UR5, 0x8 ;  /* 0x0000000800057882 */ /* 0x000fca0000000000 */
[----:B------:R-:W-:Y:S04]  /*01b0*/  DEPBAR.LE SB1, 0x36 ;  /* 0x00009d800000791a */ /* 0x000fe80000000000 */
[----:B------:R-:W1:Y:S02]  /*01c0*/  UTCATOMSWS.FIND_AND_SET.ALIGN UP0, UR5, UR5 ;  /* 0x00000005000575e3 */ /* 0x000e640008000800 */
[----:B-1----:R-:W-:-:S04]  /*01d0*/  PLOP3.LUT P0, PT, PT, PT, UP0, 0x80, 0x8 ;  /* 0x000000000008781c */ /* 0x002fc80003f0f008 */
[----:B------:R-:W-:-:S04]  /*01e0*/  SEL R2, RZ, 0xffffffff, !P0 ;  /* 0xffffffffff027807 */ /* 0x000fc80004000000 */
[----:B------:R-:W-:Y:S01]  /*01f0*/  ISETP.NE.AND P0, PT, R2, RZ, PT ;  /* 0x000000ff0200720c */ /* 0x000fe20003f05270 */
[----:B------:R-:W-:-:S12]  /*0200*/  IMAD.U32 R2, RZ, RZ, UR5 ;  /* 0x00000005ff027e24 */ /* 0x000fd8000f8e00ff */
[----:B------:R-:W-:Y:S05]  /*0210*/  @!P0 BRA `(.L_x_4) ;  /* 0xfffffffc00dc8947 */ /* 0x000fea000383ffff */
.L_x_3:
[C---:B------:R-:W-:Y:S01]  /*0220*/  VIADD R4, R2.reuse, 0x10 ;  /* 0x0000001002047836 */ /* 0x040fe20000000000 */
[----:B------:R-:W-:Y:S01]  /*0230*/  UMOV UR5, 0x50 ;  /* 0x0000005000057882 */ /* 0x000fe20000000000 */
[----:B------:R-:W-:Y:S01]  /*0240*/  SHF.L.U32 R3, R3, R2, RZ ;  /* 0x0000000203037219 */ /* 0x000fe200000006ff */
[----:B------:R-:W-:Y:S01]  /*0250*/  ULEA UR5, UR6, UR5, 0x18 ;  /* 0x0000000506057291 */ /* 0x000fe2000f8ec0ff */
[----:B------:R-:W-:Y:S01]  /*0260*/  IMAD.SHL.U32 R2, R2, 0x20, RZ ;  /* 0x0000002002027824 */ /* 0x000fe200078e00ff */
[----:B------:R-:W-:-:S04]  /*0270*/  SHF.L.U32 R4, R5, R4, RZ ;  /* 0x0000000405047219 */ /* 0x000fc800000006ff */
[----:B------:R-:W-:-:S05]  /*0280*/  LOP3.LUT R3, R4, R3, RZ, 0xfc, !PT ;  /* 0x0000000304037212 */ /* 0x000fca00078efcff */
[----:B------:R1:W-:Y:S04]  /*0290*/  ATOMS.OR RZ, [UR5], R3 ;  /* 0x00000003ffff798c */ /* 0x0003e8000b000005 */
[----:B------:R1:W-:Y:S01]  /*02a0*/  STS [UR4], R2 ;  /* 0x00000002ff007988 */ /* 0x0003e20008000804 */
[----:B------:R-:W-:Y:S05]  /*02b0*/  BRA `(.L_x_2) ;  /* 0x0000000000107947 */ /* 0x000fea0003800000 */
.L_x_1:
[----:B------:R-:W-:Y:S01]  /*02c0*/  IMAD.MOV.U32 R3, RZ, RZ, -0x1 ;  /* 0xffffffffff037424 */ /* 0x000fe200078e00ff */
[----:B------:R-:W-:-:S04]  /*02d0*/  MOV R2, 0x300 ;  /* 0x0000030000027802 */ /* 0x000fc80000000f00 */
[----:B------:R1:W-:Y:S03]  /*02e0*/  STS [UR4], R3 ;  /* 0x00000003ff007988 */ /* 0x0003e60008000804 */
[----:B01----:R-:W-:Y:S05]  /*02f0*/  CALL.REL.NOINC `($__internal_1_$__cuda_sm10x_tcgen05_guardrail_trap_phase_invalid_during_alloc) ;  /* 0x00000060001c7944 */ /* 0x003fea0003c00000 */
.L_x_2:
[----:B------:R-:W-:Y:S05]  /*0300*/  WARPSYNC.ALL ;  /* 0x0000000000007948 */ /* 0x000fea0003800000 */
[----:B------:R-:W-:Y:S01]  /*0310*/  NOP ;  /* 0x0000000000007918 */ /* 0x000fe20000000000 */
.L_x_0:
[----:B------:R-:W2:Y:S01]  /*0320*/  S2R R43, SR_CTAID.X ;  /* 0x00000000002b7919 */ /* 0x000ea20000002500 */
[----:B------:R-:W3:Y:S01]  /*0330*/  S2UR UR27, SR_CTAID.Y ;  /* 0x00000000001b79c3 */ /* 0x000ee20000002600 */
[----:B------:R-:W3:Y:S01]  /*0340*/  LDCU.64 UR4, c[0x0][0x3b0] ;  /* 0x00007600ff0477ac */ /* 0x000ee20008000a00 */
[----:B------:R-:W-:Y:S01]  /*0350*/  SHF.R.U32.HI R5, RZ, 0x6, R0 ;  /* 0x00000006ff057819 */ /* 0x000fe20000011600 */
[----:B------:R-:W-:-:S03]  /*0360*/  UMOV UR26, 0x400 ;  /* 0x00000400001a7882 */ /* 0x000fc60000000000 */
[----:B------:R-:W-:Y:S01]  /*0370*/  SGXT.U32 R5, R5, 0x2 ;  /* 0x000000020505781a */ /* 0x000fe20000000000 */
[----:B------:R-:W4:Y:S01]  /*0380*/  LDCU.64 UR30, c[0x0][0x358] ;  /* 0x00006b00ff1e77ac */ /* 0x000f220008000a00 */
[----:B------:R-:W1:Y:S08]  /*0390*/  S2UR UR6, SR_CgaCtaId ;  /* 0x00000000000679c3 */ /* 0x000e700000008800 */
[----:B------:R-:W0:Y:S08]  /*03a0*/  LDC R16, c[0x0][0x3b8] ;  /* 0x0000ee00ff107b82 */ /* 0x000e300000000800 */
[----:B------:R-:W4:Y:S01]  /*03b0*/  LDC.64 R14, c[0x0][0x380] ;  /* 0x0000e000ff0e7b82 */ /* 0x000f220000000a00 */
[----:B---3--:R-:W-:-:S04]  /*03c0*/  UIMAD UR4, UR27, UR4, URZ ;  /* 0x000000041b0472a4 */ /* 0x008fc8000f8e02ff */
[----:B------:R-:W-:Y:S01]  /*03d0*/  USHF.L.U32 UR7, UR4, 0x1, URZ ;  /* 0x0000000104077899 */ /* 0x000fe200080006ff */
[----:B--2---:R-:W-:Y:S01]  /*03e0*/  IMAD.SHL.U32 R43, R43, 0x40, RZ ;  /* 0x000000402b2b7824 */ /* 0x004fe200078e00ff */
[----:B-1----:R-:W-:Y:S01]  /*03f0*/  ULEA UR26, UR6, UR26, 0x18 ;  /* 0x0000001a061a7291 */ /* 0x002fe2000f8ec0ff */
[----:B------:R-:W-:Y:S03]  /*0400*/  BAR.SYNC.DEFER_BLOCKING 0x0 ;  /* 0x0000000000007b1d */ /* 0x000fe60000010000 */
[----:B------:R-:W-:-:S05]  /*0410*/  LOP3.LUT R2, R43, 0x3f, R0, 0xf8, !PT ;  /* 0x0000003f2b027812 */ /* 0x000fca00078ef800 */
[----:B------:R-:W1:Y:S01]  /*0420*/  LDC.64 R52, c[0x0][0x388] ;  /* 0x0000e200ff347b82 */ /* 0x000e620000000a00 */
[----:B0-----:R-:W-:Y:S02]  /*0430*/  IMAD R8, R5, R16, RZ ;  /* 0x0000001005087224 */ /* 0x001fe400078e02ff */
[----:B------:R-:W-:Y:S01]  /*0440*/  IMAD R3, R2, UR5, RZ ;  /* 0x0000000502037c24 */ /* 0x000fe2000f8e02ff */
[----:B------:R-:W-:-:S03]  /*0450*/  UIMAD.WIDE UR4, UR4, 0x2, URZ ;  /* 0x00000002040478a5 */ /* 0x000fc6000f8e02ff */
[C---:B------:R-:W-:Y:S02]  /*0460*/  IMAD.SHL.U32 R17, R3.reuse, 0x2, RZ ;  /* 0x0000000203117824 */ /* 0x040fe400078e00ff */
[----:B------:R-:W-:-:S03]  /*0470*/  IMAD.HI R4, R3, 0x2, RZ ;  /* 0x0000000203047827 */ /* 0x000fc600078e02ff */
[----:B----4-:R-:W-:Y:S01]  /*0480*/  IADD3 R17, P0, P1, R17, UR7, R14 ;  /* 0x0000000711117c10 */ /* 0x010fe2000f91e00e */
[----:B------:R-:W-:Y:S02]  /*0490*/  IMAD R14, R16, 0x4, R8 ;  /* 0x00000004100e7824 */ /* 0x000fe400078e0208 */
[----:B------:R-:W0:Y:S01]  /*04a0*/  LDCU UR4, c[0x0][0x3c8] ;  /* 0x00007900ff0477ac */ /* 0x000e220008000800 */
[----:B------:R-:W-:Y:S01]  /*04b0*/  IADD3.X R15, PT, PT, R4, UR5, R15, P0, P1 ;  /* 0x00000005040f7c10 */ /* 0x000fe200087e240f */
[----:B------:R-:W-:Y:S01]  /*04c0*/  IMAD R4, R16, 0x4, R14 ;  /* 0x0000000410047824 */ /* 0x000fe200078e020e */
[----:B------:R-:W2:Y:S01]  /*04d0*/  LDS R48, [UR26] ;  /* 0x0000001aff307984 */ /* 0x000ea20008000800 */
[----:B------:R-:W-:Y:S01]  /*04e0*/  BAR.SYNC.DEFER_BLOCKING 0x0 ;  /* 0x0000000000007b1d */ /* 0x000fe20000010000 */
[-C--:B------:R-:W-:Y:S01]  /*04f0*/  LEA R6, P0, R8, R17.reuse, 0x1 ;  /* 0x0000001108067211 */ /* 0x080fe200078008ff */
[----:B------:R-:W-:Y:S01]  /*0500*/  IMAD R18, R16, 0x4, R4 ;  /* 0x0000000410127824 */ /* 0x000fe200078e0204 */
[----:B------:R-:W-:-:S02]  /*0510*/  LEA R10, P1, R4, R17, 0x1 ;  /* 0x00000011040a7211 */ /* 0x000fc400078208ff */
[----:B------:R-:W-:Y:S01]  /*0520*/  LEA.HI.X.SX32 R7, R8, R15, 0x1, P0 ;  /* 0x0000000f08077211 */ /* 0x000fe200000f0eff */
[----:B------:R-:W-:Y:S01]  /*0530*/  IMAD R20, R16, 0x4, R18 ;  /* 0x0000000410147824 */ /* 0x000fe200078e0212 */
[----:B------:R-:W-:Y:S02]  /*0540*/  LEA R8, P0, R14, R17, 0x1 ;  /* 0x000000110e087211 */ /* 0x000fe400078008ff */
[----:B------:R-:W-:Y:S02]  /*0550*/  LEA.HI.X.SX32 R11, R4, R15, 0x1, P1 ;  /* 0x0000000f040b7211 */ /* 0x000fe400008f0eff */
[----:B------:R-:W-:Y:S02]  /*0560*/  LEA R12, P1, R18, R17, 0x1 ;  /* 0x00000011120c7211 */ /* 0x000fe400078208ff */
[-C--:B------:R-:W-:Y:S01]  /*0570*/  LEA.HI.X.SX32 R9, R14, R15.reuse, 0x1, P0 ;  /* 0x0000000f0e097211 */ /* 0x080fe200000f0eff */
[----:B------:R-:W-:Y:S01]  /*0580*/  IMAD R14, R16, 0x4, R20 ;  /* 0x00000004100e7824 */ /* 0x000fe200078e0214 */
[----:B------:R-:W-:-:S02]  /*0590*/  LEA.HI.X.SX32 R13, R18, R15, 0x1, P1 ;  /* 0x0000000f120d7211 */ /* 0x000fc400008f0eff */
[----:B------:R-:W-:Y:S01]  /*05a0*/  LEA R18, P0, R20, R17, 0x1 ;  /* 0x0000001114127211 */ /* 0x000fe200078008ff */
[----:B------:R-:W-:-:S03]  /*05b0*/  IMAD R24, R16, 0x4, R14 ;  /* 0x0000000410187824 */ /* 0x000fc600078e020e */
[----:B------:R-:W-:Y:S01]  /*05c0*/  LEA.HI.X.SX32 R19, R20, R15, 0x1, P0 ;  /* 0x0000000f14137211 */ /* 0x000fe200000f0eff */
[----:B------:R-:W-:Y:S01]  /*05d0*/  IMAD R26, R16, 0x4, R24 ;  /* 0x00000004101a7824 */ /* 0x000fe200078e0218 */
[-C--:B------:R-:W-:Y:S01]  /*05e0*/  LEA R20, P0, R14, R17.reuse, 0x1 ;  /* 0x000000110e147211 */ /* 0x080fe200078008ff */
[----:B------:R3:W5:Y:S01]  /*05f0*/  LDG.E.U16 R5, desc[UR30][R10.64] ;  /* 0x0000001e0a057981 */ /* 0x000762000c1e1500 */
[----:B------:R-:W-:Y:S02]  /*0600*/  LEA R22, P1, R24, R17, 0x1 ;  /* 0x0000001118167211 */ /* 0x000fe400078208ff */
[-C--:B------:R-:W-:Y:S01]  /*0610*/  LEA.HI.X.SX32 R21, R14, R15.reuse, 0x1, P0 ;  /* 0x0000000f0e157211 */ /* 0x080fe200000f0eff */
[----:B------:R-:W5:Y:S01]  /*0620*/  LDG.E.U16 R3, desc[UR30][R6.64] ;  /* 0x0000001e06037981 */ /* 0x000f62000c1e1500 */
[----:B------:R-:W-:Y:S02]  /*0630*/  LEA.HI.X.SX32 R23, R24, R15, 0x1, P1 ;  /* 0x0000000f18177211 */ /* 0x000fe400008f0eff */
[----:B------:R-:W-:Y:S01]  /*0640*/  LEA R24, P0, R26, R17, 0x1 ;  /* 0x000000111a187211 */ /* 0x000fe200078008ff */
[----:B------:R-:W5:Y:S01]  /*0650*/  LDG.E.U16 R4, desc[UR30][R8.64] ;  /* 0x0000001e08047981 */ /* 0x000f62000c1e1500 */
[----:B---3--:R-:W-:-:S02]  /*0660*/  IMAD R10, R16, 0x4, R26 ;  /* 0x00000004100a7824 */ /* 0x008fc400078e021a */
[----:B------:R-:W-:Y:S01]  /*0670*/  LEA.HI.X.SX32 R25, R26, R15, 0x1, P0 ;  /* 0x0000000f1a197211 */ /* 0x000fe200000f0eff */
[----:B------:R3:W5:Y:S02]  /*0680*/  LDG.E.U16 R6, desc[UR30][R12.64] ;  /* 0x0000001e0c067981 */ /* 0x000764000c1e1500 */
[----:B------:R-:W-:Y:S02]  /*0690*/  LEA R26, P0, R10, R17, 0x1 ;  /* 0x000000110a1a7211 */ /* 0x000fe400078008ff */
[----:B------:R4:W5:Y:S04]  /*06a0*/  LDG.E.U16 R7, desc[UR30][R18.64] ;  /* 0x0000001e12077981 */ /* 0x000968000c1e1500 */
[----:B------:R0:W5:Y:S01]  /*06b0*/  LDG.E.U16 R8, desc[UR30][R20.64] ;  /* 0x0000001e14087981 */ /* 0x000162000c1e1500 */
[----:B---3--:R-:W-:Y:S01]  /*06c0*/  IMAD R12, R16, 0x4, R10 ;  /* 0x00000004100c7824 */ /* 0x008fe200078e020a */
[----:B------:R-:W-:-:S02]  /*06d0*/  LEA.HI.X.SX32 R27, R10, R15, 0x1, P0 ;  /* 0x0000000f0a1b7211 */ /* 0x000fc400000f0eff */
[----:B------:R3:W5:Y:S01]  /*06e0*/  LDG.E.U16 R9, desc[UR30][R22.64] ;  /* 0x0000001e16097981 */ /* 0x000762000c1e1500 */
[----:B------:R-:W-:Y:S01]  /*06f0*/  IMAD R14, R16, 0x4, R12 ;  /* 0x00000004100e7824 */ /* 0x000fe200078e020c */
[-C--:B----4-:R-:W-:Y:S02]  /*0700*/  LEA R18, P0, R12, R17.reuse, 0x1 ;  /* 0x000000110c127211 */ /* 0x090fe400078008ff */
[----:B------:R4:W5:Y:S01]  /*0710*/  LDG.E.U16 R11, desc[UR30][R26.64] ;  /* 0x0000001e1a0b7981 */ /* 0x000962000c1e1500 */
[----:B------:R-:W-:Y:S01]  /*0720*/  IMAD R30, R16, 0x4, R14 ;  /* 0x00000004101e7824 */ /* 0x000fe200078e020e */
[----:B------:R-:W-:Y:S02]  /*0730*/  LEA R28, P1, R14, R17, 0x1 ;  /* 0x000000110e1c7211 */ /* 0x000fe400078208ff */
[----:B------:R1:W5:Y:S01]  /*0740*/  LDG.E.U16 R10, desc[UR30][R24.64] ;  /* 0x0000001e180a7981 */ /* 0x000362000c1e1500 */
[-C--:B------:R-:W-:Y:S02]  /*0750*/  LEA.HI.X.SX32 R19, R12, R15.reuse, 0x1, P0 ;  /* 0x0000000f0c137211 */ /* 0x080fe400000f0eff */
[----:B------:R-:W-:Y:S01]  /*0760*/  LEA.HI.X.SX32 R29, R14, R15, 0x1, P1 ;  /* 0x0000000f0e1d7211 */ /* 0x000fe200008f0eff */
[----:B------:R-:W-:Y:S01]  /*0770*/  IMAD R14, R16, 0x4, R30 ;  /* 0x00000004100e7824 */ /* 0x000fe200078e021e */
[C---:B0-----:R-:W-:Y:S01]  /*0780*/  LEA R20, P0, R30.reuse, R17, 0x1 ;  /* 0x000000111e147211 */ /* 0x041fe200078008ff */
[----:B------:R-:W5:Y:S03]  /*0790*/  LDG.E.U16 R12, desc[UR30][R18.64] ;  /* 0x0000001e120c7981 */ /* 0x000f66000c1e1500 */
[----:B------:R-:W-:Y:S01]  /*07a0*/  LEA.HI.X.SX32 R21, R30, R15, 0x1, P0 ;  /* 0x0000000f1e157211 */ /* 0x000fe200000f0eff */
[C---:B------:R-:W-:Y:S01]  /*07b0*/  IMAD R30, R16.reuse, 0x4, R14 ;  /* 0x00000004101e7824 */ /* 0x040fe200078e020e */
[----:B------:R0:W5:Y:S03]  /*07c0*/  LDG.E.U16 R13, desc[UR30][R28.64] ;  /* 0x0000001e1c0d7981 */ /* 0x000166000c1e1500 */
[----:B------:R-:W-:Y:S01]  /*07d0*/  IMAD R32, R16, 0x4, R30 ;  /* 0x0000000410207824 */ /* 0x000fe200078e021e */
[----:B---3--:R-:W-:-:S03]  /*07e0*/  LEA R22, P0, R14, R17, 0x1 ;  /* 0x000000110e167211 */ /* 0x008fc600078008ff */
[----:B------:R-:W-:Y:S01]  /*07f0*/  IMAD R34, R16, 0x4, R32 ;  /* 0x0000000410227824 */ /* 0x000fe200078e0220 */
[----:B----4-:R-:W-:Y:S02]  /*0800*/  LEA R26, P1, R32, R17, 0x1 ;  /* 0x00000011201a7211 */ /* 0x010fe400078208ff */
[-C--:B------:R-:W-:Y:S02]  /*0810*/  LEA.HI.X.SX32 R23, R14, R15.reuse, 0x1, P0 ;  /* 0x0000000f0e177211 */ /* 0x080fe400000f0eff */
[----:B------:R-:W-:Y:S01]  /*0820*/  LEA.HI.X.SX32 R27, R32, R15, 0x1, P1 ;  /* 0x0000000f201b7211 */ /* 0x000fe200008f0eff */
[----:B------:R-:W-:Y:S01]  /*0830*/  IMAD R32, R16, 0x4, R34 ;  /* 0x0000000410207824 */ /* 0x000fe200078e0222 */
[----:B-1----:R-:W-:Y:S01]  /*0840*/  LEA R24, P0, R30, R17, 0x1 ;  /* 0x000000111e187211 */ /* 0x002fe200078008ff */
[----:B------:R-:W5:Y:S02]  /*0850*/  LDG.E.U16 R14, desc[UR30][R20.64] ;  /* 0x0000001e140e7981 */ /* 0x000f64000c1e1500 */
[----:B------:R-:W-:Y:S01]  /*0860*/  IMAD R36, R16, 0x4, R32 ;  /* 0x0000000410247824 */ /* 0x000fe200078e0220 */
[----:B------:R-:W-:Y:S01]  /*0870*/  LEA.HI.X.SX32 R25, R30, R15, 0x1, P0 ;  /* 0x0000000f1e197211 */ /* 0x000fe200000f0eff */
[----:B------:R-:W5:Y:S01]  /*0880*/  LDG.E.U16 R19, desc[UR30][R22.64] ;  /* 0x0000001e16137981 */ /* 0x000f62000c1e1500 */
[----:B------:R-:W-:-:S02]  /*0890*/  LEA R30, P0, R34, R17, 0x1 ;  /* 0x00000011221e7211 */ /* 0x000fc400078008ff */
[----:B------:R-:W-:Y:S01]  /*08a0*/  LEA R38, R16, R36, 0x2 ;  /* 0x0000002410267211 */ /* 0x000fe200078e10ff */
[----:B------:R1:W5:Y:S01]  /*08b0*/  LDG.E.U16 R18, desc[UR30][R24.64] ;  /* 0x0000001e18127981 */ /* 0x000362000c1e1500 */
[----:B------:R-:W-:Y:S02]  /*08c0*/  LEA.HI.X.SX32 R31, R34, R15, 0x1, P0 ;  /* 0x0000000f221f7211 */ /* 0x000fe400000f0eff */
[----:B0-----:R-:W-:Y:S01]  /*08d0*/  LEA R28, P0, R32, R17, 0x1 ;  /* 0x00000011201c7211 */ /* 0x001fe200078008ff */
[----:B------:R-:W-:Y:S01]  /*08e0*/  IMAD R40, R16, 0x4, R38 ;  /* 0x0000000410287824 */ /* 0x000fe200078e0226 */
[----:B------:R0:W5:Y:S02]  /*08f0*/  LDG.E.U16 R21, desc[UR30][R26.64] ;  /* 0x0000001e1a157981 */ /* 0x000164000c1e1500 */
[----:B------:R-:W-:Y:S02]  /*0900*/  LEA.HI.X.SX32 R29, R32, R15, 0x1, P0 ;  /* 0x0000000f201d7211 */ /* 0x000fe400000f0eff */
[----:B------:R-:W-:Y:S01]  /*0910*/  LEA R32, P0, R36, R17, 0x1 ;  /* 0x0000001124207211 */ /* 0x000fe200078008ff */
[----:B-1----:R-:W-:Y:S01]  /*0920*/  IMAD R24, R16, 0x4, R40 ;  /* 0x0000000410187824 */ /* 0x002fe200078e0228 */
[----:B------:R1:W5:Y:S02]  /*0930*/  LDG.E.U16 R20, desc[UR30][R30.64] ;  /* 0x0000001e1e147981 */ /* 0x000364000c1e1500 */
[----:B------:R-:W-:-:S02]  /*0940*/  LEA.HI.X.SX32 R33, R36, R15, 0x1, P0 ;  /* 0x0000000f24217211 */ /* 0x000fc400000f0eff */
[-C--:B------:R-:W-:Y:S01]  /*0950*/  LEA R36, P0, R40, R17.reuse, 0x1 ;  /* 0x0000001128247211 */ /* 0x080fe200078008ff */
[----:B0-----:R-:W-:Y:S01]  /*0960*/  IMAD R26, R16, 0x4, R24 ;  /* 0x00000004101a7824 */ /* 0x001fe200078e0218 */
[----:B------:R-:W-:Y:S01]  /*0970*/  LEA R34, P1, R38, R17, 0x1 ;  /* 0x0000001126227211 */ /* 0x000fe200078208ff */
[----:B------:R0:W5:Y:S01]  /*0980*/  LDG.E.U16 R23, desc[UR30][R28.64] ;  /* 0x0000001e1c177981 */ /* 0x000162000c1e1500 */
[----:B------:R-:W-:Y:S01]  /*0990*/  LEA.HI.X.SX32 R37, R40, R15, 0x1, P0 ;  /* 0x0000000f28257211 */ /* 0x000fe200000f0eff */
[----:B------:R-:W-:Y:S01]  /*09a0*/  IMAD R42, R16, 0x4, R26 ;  /* 0x00000004102a7824 */ /* 0x000fe200078e021a */
[----:B-1----:R-:W-:Y:S01]  /*09b0*/  LEA R30, P0, R24, R17, 0x1 ;  /* 0x00000011181e7211 */ /* 0x002fe200078008ff */
[----:B------:R1:W5:Y:S01]  /*09c0*/  LDG.E.U16 R22, desc[UR30][R32.64] ;  /* 0x0000001e20167981 */ /* 0x000362000c1e1500 */
[-C--:B------:R-:W-:Y:S02]  /*09d0*/  LEA.HI.X.SX32 R35, R38, R15.reuse, 0x1, P1 ;  /* 0x0000000f26237211 */ /* 0x080fe400008f0eff */
[----:B------:R-:W-:-:S02]  /*09e0*/  LEA.HI.X.SX32 R31, R24, R15, 0x1, P0 ;  /* 0x0000000f181f7211 */ /* 0x000fc400000f0eff */
[-C--:B------:R-:W-:Y:S01]  /*09f0*/  LEA R38, P0, R26, R17.reuse, 0x1 ;  /* 0x000000111a267211 */ /* 0x080fe200078008ff */
[----:B0-----:R-:W-:Y:S01]  /*0a00*/  IMAD R28, R16, 0x4, R42 ;  /* 0x00000004101c7824 */ /* 0x001fe200078e022a */
[----:B------:R-:W-:Y:S01]  /*0a10*/  LEA R40, P1, R42, R17, 0x1 ;  /* 0x000000112a287211 */ /* 0x000fe200078208ff */
[----:B------:R0:W5:Y:S01]  /*0a20*/  LDG.E.U16 R25, desc[UR30][R34.64] ;  /* 0x0000001e22197981 */ /* 0x000162000c1e1500 */
[-C--:B------:R-:W-:Y:S02]  /*0a30*/  LEA.HI.X.SX32 R39, R26, R15.reuse, 0x1, P0 ;  /* 0x0000000f1a277211 */ /* 0x080fe400000f0eff */
[----:B------:R-:W-:Y:S01]  /*0a40*/  LEA.HI.X.SX32 R41, R42, R15, 0x1, P1 ;  /* 0x0000000f2a297211 */ /* 0x000fe200008f0eff */
[----:B------:R-:W-:Y:S01]  /*0a50*/  IMAD R42, R16, 0x4, R28 ;  /* 0x00000004102a7824 */ /* 0x000fe200078e021c */
[C---:B-1----:R-:W-:Y:S01]  /*0a60*/  LEA R32, P0, R28.reuse, R17, 0x1 ;  /* 0x000000111c207211 */ /* 0x042fe200078008ff */
[----:B------:R1:W5:Y:S03]  /*0a70*/  LDG.E.U16 R24, desc[UR30][R36.64] ;  /* 0x0000001e24187981 */ /* 0x000366000c1e1500 */
[----:B------:R-:W-:Y:S01]  /*0a80*/  LEA.HI.X.SX32 R33, R28, R15, 0x1, P0 ;  /* 0x0000000f1c217211 */ /* 0x000fe200000f0eff */
[----:B------:R-:W-:Y:S01]  /*0a90*/  IMAD R46, R16, 0x4, R42 ;  /* 0x00000004102e7824 */ /* 0x000fe200078e022a */
[C---:B0-----:R-:W-:Y:S01]  /*0aa0*/  LEA R34, P0, R42.reuse, R17, 0x1 ;  /* 0x000000112a227211 */ /* 0x041fe200078008ff */
[----:B------:R0:W5:Y:S03]  /*0ab0*/  LDG.E.U16 R29, desc[UR30][R40.64] ;  /* 0x0000001e281d7981 */ /* 0x000166000c1e1500 */
[----:B------:R-:W-:Y:S01]  /*0ac0*/  LEA.HI.X.SX32 R35, R42, R15, 0x1, P0 ;  /* 0x0000000f2a237211 */ /* 0x000fe200000f0eff */
[----:B------:R-:W-:Y:S01]  /*0ad0*/  IMAD R42, R16, 0x4, R46 ;  /* 0x00000004102a7824 */ /* 0x000fe200078e022e */
[-C--:B-1----:R-:W-:Y:S01]  /*0ae0*/  LEA R36, P0, R46, R17.reuse, 0x1 ;  /* 0x000000112e247211 */ /* 0x082fe200078008ff */
[----:B------:R1:W5:Y:S02]  /*0af0*/  LDG.E.U16 R26, desc[UR30][R38.64] ;  /* 0x0000001e261a7981 */ /* 0x000364000c1e1500 */
[----:B------:R-:W-:Y:S01]  /*0b00*/  IMAD R50, R16, 0x4, R42 ;  /* 0x0000000410327824 */ /* 0x000fe200078e022a */
[----:B------:R-:W-:Y:S01]  /*0b10*/  LEA R44, P1, R42, R17, 0x1 ;  /* 0x000000112a2c7211 */ /* 0x000fe200078208ff */
[----:B------:R3:W5:Y:S01]  /*0b20*/  LDG.E.U16 R28, desc[UR30][R32.64] ;  /* 0x0000001e201c7981 */ /* 0x000762000c1e1500 */
[-C--:B------:R-:W-:Y:S01]  /*0b30*/  LEA.HI.X.SX32 R37, R46, R15.reuse, 0x1, P0 ;  /* 0x0000000f2e257211 */ /* 0x080fe200000f0eff */
[----:B0-----:R-:W-:Y:S01]  /*0b40*/  IMAD R40, R16, 0x4, R50 ;  /* 0x0000000410287824 */ /* 0x001fe200078e0232 */
[----:B------:R-:W-:Y:S01]  /*0b50*/  LEA.HI.X.SX32 R45, R42, R15, 0x1, P1 ;  /* 0x0000000f2a2d7211 */ /* 0x000fe200008f0eff */
[----:B------:R-:W5:Y:S01]  /*0b60*/  LDG.E.U16 R27, desc[UR30][R30.64] ;  /* 0x0000001e1e1b7981 */ /* 0x000f62000c1e1500 */
[----:B-1----:R-:W-:Y:S01]  /*0b70*/  LEA R38, P0, R50, R17, 0x1 ;  /* 0x0000001132267211 */ /* 0x002fe200078008ff */
[----:B------:R-:W-:-:S03]  /*0b80*/  IMAD R42, R16, 0x4, R40 ;  /* 0x00000004102a7824 */ /* 0x000fc600078e0228 */
[----:B------:R-:W5:Y:S01]  /*0b90*/  LDG.E.U16 R45, desc[UR30][R44.64] ;  /* 0x0000001e2c2d7981 */ /* 0x000f62000c1e1500 */
[----:B------:R-:W-:Y:S01]  /*0ba0*/  LEA.HI.X.SX32 R39, R50, R15, 0x1, P0 ;  /* 0x0000000f32277211 */ /* 0x000fe200000f0eff */
[----:B------:R-:W-:Y:S01]  /*0bb0*/  IMAD R46, R16, 0x4, R42 ;  /* 0x00000004102e7824 */ /* 0x000fe200078e022a */
[C---:B---3--:R-:W-:Y:S01]  /*0bc0*/  LEA R32, P0, R40.reuse, R17, 0x1 ;  /* 0x0000001128207211 */ /* 0x048fe200078008ff */
[----:B------:R0:W5:Y:S03]  /*0bd0*/  LDG.E.U16 R31, desc[UR30][R34.64] ;  /* 0x0000001e221f7981 */ /* 0x000166000c1e1500 */
[----:B------:R-:W-:Y:S01]  /*0be0*/  LEA.HI.X.SX32 R33, R40, R15, 0x1, P0 ;  /* 0x0000000f28217211 */ /* 0x000fe200000f0eff */
[----:B------:R-:W-:Y:S01]  /*0bf0*/  IMAD R40, R16, 0x4, R46 ;  /* 0x0000000410287824 */ /* 0x000fe200078e022e */
[-C--:B------:R-:W-:Y:S01]  /*0c00*/  LEA R16, P1, R46, R17.reuse, 0x1 ;  /* 0x000000112e107211 */ /* 0x080fe200078208ff */
[----:B------:R1:W5:Y:S04]  /*0c10*/  LDG.E.U16 R30, desc[UR30][R36.64] ;  /* 0x0000001e241e7981 */ /* 0x000368000c1e1500 */
[----:B------:R3:W5:Y:S01]  /*0c20*/  LDG.E.U16 R39, desc[UR30][R38.64] ;  /* 0x0000001e26277981 */ /* 0x000762000c1e1500 */
[----:B0-----:R-:W-:-:S03]  /*0c30*/  LEA R34, P0, R42, R17, 0x1 ;  /* 0x000000112a227211 */ /* 0x001fc600078008ff */
[----:B------:R-:W5:Y:S01]  /*0c40*/  LDG.E.U16 R33, desc[UR30][R32.64] ;  /* 0x0000001e20217981 */ /* 0x000f62000c1e1500 */
[----:B------:R-:W-:Y:S02]  /*0c50*/  LEA.HI.X.SX32 R35, R42, R15, 0x1, P0 ;  /* 0x0000000f2a237211 */ /* 0x000fe400000f0eff */
[----:B-1----:R-:W-:Y:S02]  /*0c60*/  LEA R36, P0, R40, R17, 0x1 ;  /* 0x0000001128247211 */ /* 0x002fe400078008ff */
[-C--:B------:R-:W-:Y:S02]  /*0c70*/  LEA.HI.X.SX32 R17, R46, R15.reuse, 0x1, P1 ;  /* 0x0000000f2e117211 */ /* 0x080fe400008f0eff */
[----:B------:R-:W0:Y:S01]  /*0c80*/  LDC.64 R46, c[0x0][0x3c0] ;  /* 0x0000f000ff2e7b82 */ /* 0x000e220000000a00 */
[----:B---3--:R-:W-:Y:S01]  /*0c90*/  SHF.R.U32.HI R38, RZ, 0x7, R0 ;  /* 0x00000007ff267819 */ /* 0x008fe20000011600 */
[----:B------:R1:W5:Y:S03]  /*0ca0*/  LDG.E.U16 R35, desc[UR30][R34.64] ;  /* 0x0000001e22237981 */ /* 0x000366000c1e1500 */
[----:B------:R-:W-:Y:S01]  /*0cb0*/  SGXT.U32 R38, R38, 0x1 ;  /* 0x000000012626781a */ /* 0x000fe20000000000 */
[----:B------:R-:W5:Y:S01]  /*0cc0*/  LDG.E.U16 R41, desc[UR30][R16.64] ;  /* 0x0000001e10297981 */ /* 0x000f62000c1e1500 */
[----:B------:R-:W-:-:S02]  /*0cd0*/  LEA.HI.X.SX32 R37, R40, R15, 0x1, P0 ;  /* 0x0000000f28257211 */ /* 0x000fc400000f0eff */
[----:B------:R-:W-:-:S04]  /*0ce0*/  LOP3.LUT R15, R0, 0x7f, RZ, 0xc0, !PT ;  /* 0x0000007f000f7812 */ /* 0x000fc800078ec0ff */
[----:B------:R3:W5:Y:S01]  /*0cf0*/  LDG.E.U16 R37, desc[UR30][R36.64] ;  /* 0x0000001e24257981 */ /* 0x000762000c1e1500 */
[----:B0-----:R-:W-:-:S04]  /*0d00*/  IMAD R38, R38, R47, RZ ;  /* 0x0000002f26267224 */ /* 0x001fc800078e02ff */
[----:B------:R-:W-:-:S04]  /*0d10*/  IMAD R42, R47, 0x2, R38 ;  /* 0x000000022f2a7824 */ /* 0x000fc800078e0226 */
[----:B-1----:R-:W-:Y:S01]  /*0d20*/  IMAD R34, R47, 0x2, R42 ;  /* 0x000000022f227824 */ /* 0x002fe200078e022a */
[----:B------:R-:W-:-:S03]  /*0d30*/  SHF.R.U32.HI R32, RZ, 0x5, R0 ;  /* 0x00000005ff207819 */ /* 0x000fc60000011600 */
[----:B---3--:R-:W-:Y:S02]  /*0d40*/  IMAD R36, R47, 0x2, R34 ;  /* 0x000000022f247824 */ /* 0x008fe400078e0222 */
[----:B------:R-:W-:Y:S02]  /*0d50*/  IMAD R17, R15, UR4, RZ ;  /* 0x000000040f117c24 */ /* 0x000fe4000f8e02ff */
[----:B------:R-:W-:Y:S02]  /*0d60*/  IMAD R46, R46, UR27, RZ ;  /* 0x0000001b2e2e7c24 */ /* 0x000fe4000f8e02ff */
[----:B------:R-:W-:Y:S01]  /*0d70*/  IMAD R44, R47, 0x2, R36 ;  /* 0x000000022f2c7824 */ /* 0x000fe200078e0224 */
[----:B------:R-:W-:Y:S01]  /*0d80*/  R2UR UR15, R32 ;  /* 0x00000000200f72ca */ /* 0x000fe200000e0000 */
[----:B------:R-:W-:Y:S02]  /*0d90*/  IMAD.SHL.U32 R32, R17, 0x2, RZ ;  /* 0x0000000211207824 */ /* 0x000fe400078e00ff */
[----:B------:R-:W-:-:S02]  /*0da0*/  IMAD.SHL.U32 R15, R46, 0x2, RZ ;  /* 0x000000022e0f7824 */ /* 0x000fc400078e00ff */
[----:B------:R-:W-:Y:S02]  /*0db0*/  IMAD R50, R47, 0x2, R44 ;  /* 0x000000022f327824 */ /* 0x000fe400078e022c */
[----:B------:R-:W-:Y:S01]  /*0dc0*/  IMAD.HI R17, R17, 0x2, RZ ;  /* 0x0000000211117827 */ /* 0x000fe200078e02ff */
[----:B------:R-:W-:Y:S02]  /*0dd0*/  IADD3 R51, P0, P1, R32, R52, R15 ;  /* 0x0000003420337210 */ /* 0x000fe4000791e00f */
[----:B------:R-:W-:Y:S01]  /*0de0*/  LEA R32, R47, R50, 0x1 ;  /* 0x000000322f207211 */ /* 0x000fe200078e08ff */
[----:B------:R-:W-:Y:S01]  /*0df0*/  IMAD.HI R46, R46, 0x2, RZ ;  /* 0x000000022e2e7827 */ /* 0x000fe200078e02ff */
[----:B--2---:R-:W-:-:S04]  /*0e00*/  R2UR UR25, R48 ;  /* 0x00000000301972ca */ /* 0x004fc800000e0000 */
[----:B------:R-:W-:Y:S01]  /*0e10*/  IADD3.X R17, PT, PT, R17, R53, R46, P0, P1 ;  /* 0x0000003511117210 */ /* 0x000fe200007e242e */
[----:B------:R-:W-:Y:S01]  /*0e20*/  IMAD R46, R47, 0x2, R32 ;  /* 0x000000022f2e7824 */ /* 0x000fe200078e0220 */
[----:B------:R-:W-:-:S03]  /*0e30*/  LEA R74, P2, R34, R51, 0x1 ;  /* 0x00000033224a7211 */ /* 0x000fc600078408ff */
[C---:B------:R-:W-:Y:S01]  /*0e40*/  IMAD R48, R47.reuse, 0x2, R46 ;  /* 0x000000022f307824 */ /* 0x040fe200078e022e */
[----:B------:R-:W-:Y:S02]  /*0e50*/  LEA R84, P0, R38, R51, 0x1 ;  /* 0x0000003326547211 */ /* 0x000fe400078008ff */
[-C--:B------:R-:W-:Y:S01]  /*0e60*/  LEA.HI.X.SX32 R75, R34, R17.reuse, 0x1, P2 ;  /* 0x00000011224b7211 */ /* 0x080fe200010f0eff */
[C---:B------:R-:W-:Y:S01]  /*0e70*/  IMAD R34, R47.reuse, 0x2, R48 ;  /* 0x000000022f227824 */ /* 0x040fe200078e0230 */
[----:B------:R-:W-:Y:S02]  /*0e80*/  LEA.HI.X.SX32 R85, R38, R17, 0x1, P0 ;  /* 0x0000001126557211 */ /* 0x000fe400000f0eff */
[-C--:B------:R-:W-:Y:S01]  /*0e90*/  LEA R72, P0, R36, R51.reuse, 0x1 ;  /* 0x0000003324487211 */ /* 0x080fe200078008ff */
[C---:B------:R-:W-:Y:S01]  /*0ea0*/  IMAD R38, R47.reuse, 0x2, R34 ;  /* 0x000000022f267824 */ /* 0x040fe200078e0222 */
[----:B------:R-:W-:Y:S02]  /*0eb0*/  LEA R82, P1, R42, R51, 0x1 ;  /* 0x000000332a527211 */ /* 0x000fe400078208ff */
[-C--:B------:R-:W-:Y:S01]  /*0ec0*/  LEA.HI.X.SX32 R73, R36, R17.reuse, 0x1, P0 ;  /* 0x0000001124497211 */ /* 0x080fe200000f0eff */
[----:B------:R-:W-:Y:S01]  /*0ed0*/  IMAD R36, R47, 0x2, R38 ;  /* 0x000000022f247824 */ /* 0x000fe200078e0226 */
[----:B------:R-:W-:-:S02]  /*0ee0*/  LEA.HI.X.SX32 R83, R42, R17, 0x1, P1 ;  /* 0x000000112a537211 */ /* 0x000fc400008f0eff */
[-C--:B------:R-:W-:Y:S01]  /*0ef0*/  LEA R66, P0, R32, R51.reuse, 0x1 ;  /* 0x0000003320427211 */ /* 0x080fe200078008ff */
[C---:B------:R-:W-:Y:S01]  /*0f00*/  IMAD R42, R47.reuse, 0x2, R36 ;  /* 0x000000022f2a7824 */ /* 0x040fe200078e0224 */
[-C--:B------:R-:W-:Y:S02]  /*0f10*/  LEA R70, P1, R44, R51.reuse, 0x1 ;  /* 0x000000332c467211 */ /* 0x080fe400078208ff */
[----:B------:R-:W-:Y:S02]  /*0f20*/  LEA R68, P2, R50, R51, 0x1 ;  /* 0x0000003332447211 */ /* 0x000fe400078408ff */
[-C--:B------:R-:W-:Y:S01]  /*0f30*/  LEA.HI.X.SX32 R67, R32, R17.reuse, 0x1, P0 ;  /* 0x0000001120437211 */ /* 0x080fe200000f0eff */
[C---:B------:R-:W-:Y:S01]  /*0f40*/  IMAD R32, R47.reuse, 0x2, R42 ;  /* 0x000000022f207824 */ /* 0x040fe200078e022a */
[-C--:B------:R-:W-:Y:S02]  /*0f50*/  LEA.HI.X.SX32 R71, R44, R17.reuse, 0x1, P1 ;  /* 0x000000112c477211 */ /* 0x080fe400008f0eff */
[----:B------:R-:W-:Y:S01]  /*0f60*/  LEA.HI.X.SX32 R69, R50, R17, 0x1, P2 ;  /* 0x0000001132457211 */ /* 0x000fe200010f0eff */
[----:B------:R-:W-:Y:S01]  /*0f70*/  IMAD R44, R47, 0x2, R32 ;  /* 0x000000022f2c7824 */ /* 0x000fe200078e0220 */
[----:B------:R-:W-:-:S02]  /*0f80*/  LEA R64, P1, R46, R51, 0x1 ;  /* 0x000000332e407211 */ /* 0x000fc400078208ff */
[----:B------:R-:W-:Y:S02]  /*0f90*/  LEA R62, P2, R48, R51, 0x1 ;  /* 0x00000033303e7211 */ /* 0x000fe400078408ff */
[----:B------:R-:W-:Y:S01]  /*0fa0*/  LOP3.LUT R16, R0, 0xff, RZ, 0xc0, !PT ;  /* 0x000000ff00107812 */ /* 0x000fe200078ec0ff */
[----:B------:R-:W-:Y:S01]  /*0fb0*/  IMAD R15, R47, 0x2, R44 ;  /* 0x000000022f0f7824 */ /* 0x000fe200078e022c */
[-C--:B------:R-:W-:Y:S02]  /*0fc0*/  LEA.HI.X.SX32 R65, R46, R17.reuse, 0x1, P1 ;  /* 0x000000112e417211 */ /* 0x080fe400008f0eff */
[----:B------:R-:W-:Y:S02]  /*0fd0*/  LEA.HI.X.SX32 R63, R48, R17, 0x1, P2 ;  /* 0x00000011303f7211 */ /* 0x000fe400010f0eff */
[----:B------:R-:W-:Y:S02]  /*0fe0*/  LOP3.LUT R49, R0, 0xc0, RZ, 0xc0, !PT ;  /* 0x000000c000317812 */ /* 0x000fe400078ec0ff */
[----:B------:R-:W-:-:S02]  /*0ff0*/  LEA R60, P0, R34, R51, 0x1 ;  /* 0x00000033223c7211 */ /* 0x000fc400078008ff */
[-C--:B------:R-:W-:Y:S02]  /*1000*/  LEA R58, P1, R38, R51.reuse, 0x1 ;  /* 0x00000033263a7211 */ /* 0x080fe400078208ff */
[----:B------:R-:W-:Y:S01]  /*1010*/  LEA R56, P2, R36, R51, 0x1 ;  /* 0x0000003324387211 */ /* 0x000fe200078408ff */
[----:B------:R-:W-:Y:S01]  /*1020*/  IMAD.SHL.U32 R40, R16, 0x2, RZ ;  /* 0x0000000210287824 */ /* 0x000fe200078e00ff */
[----:B------:R-:W-:Y:S02]  /*1030*/  SHF.R.U32.HI R49, RZ, 0x2, R49 ;  /* 0x00000002ff317819 */ /* 0x000fe40000011631 */
[-C--:B------:R-:W-:Y:S02]  /*1040*/  LEA.HI.X.SX32 R61, R34, R17.reuse, 0x1, P0 ;  /* 0x00000011223d7211 */ /* 0x080fe400000f0eff */
[-C--:B------:R-:W-:Y:S02]  /*1050*/  LEA.HI.X.SX32 R59, R38, R17.reuse, 0x1, P1 ;  /* 0x00000011263b7211 */ /* 0x080fe400008f0eff */
[----:B------:R-:W-:-:S02]  /*1060*/  LEA.HI.X.SX32 R57, R36, R17, 0x1, P2 ;  /* 0x0000001124397211 */ /* 0x000fc400010f0eff */
[-C--:B------:R-:W-:Y:S02]  /*1070*/  LEA R54, P0, R42, R51.reuse, 0x1 ;  /* 0x000000332a367211 */ /* 0x080fe400078008ff */
[-C--:B------:R-:W-:Y:S02]  /*1080*/  LEA R52, P1, R32, R51.reuse, 0x1 ;  /* 0x0000003320347211 */ /* 0x080fe400078208ff */
[-C--:B------:R-:W-:Y:S02]  /*1090*/  LEA R50, P2, R44, R51.reuse, 0x1 ;  /* 0x000000332c327211 */ /* 0x080fe400078408ff */
[----:B------:R-:W-:Y:S02]  /*10a0*/  LEA R48, P4, R15, R51, 0x1 ;  /* 0x000000330f307211 */ /* 0x000fe400078808ff */
[----:B------:R-:W-:Y:S02]  /*10b0*/  LOP3.LUT R40, R40, R49, RZ, 0x3c, !PT ;  /* 0x0000003128287212 */ /* 0x000fe400078e3cff */
[----:B------:R-:W-:-:S02]  /*10c0*/  LEA.HI.X.SX32 R55, R42, R17, 0x1, P0 ;  /* 0x000000112a377211 */ /* 0x000fc400000f0eff */
[-C--:B------:R-:W-:Y:S02]  /*10d0*/  LEA.HI.X.SX32 R53, R32, R17.reuse, 0x1, P1 ;  /* 0x0000001120357211 */ /* 0x080fe400008f0eff */
[-C--:B------:R-:W-:Y:S02]  /*10e0*/  LEA.HI.X.SX32 R51, R44, R17.reuse, 0x1, P2 ;  /* 0x000000112c337211 */ /* 0x080fe400010f0eff */
[----:B------:R-:W-:Y:S01]  /*10f0*/  LEA.HI.X.SX32 R49, R15, R17, 0x1, P4 ;  /* 0x000000110f317211 */ /* 0x000fe200020f0eff */
[----:B------:R-:W-:Y:S06]  /*1100*/  @P3 BRA `(.L_x_5) ;  /* 0x0000000000183947 */ /* 0x000fec0003800000 */
[----:B------:R-:W-:Y:S01]  /*1110*/  ELECT P0, URZ, PT ;  /* 0x0000000000ff782f */ /* 0x000fe20003800000 */
[----:B------:R-:W-:Y:S01]  /*1120*/  IMAD.MOV.U32 R15, RZ, RZ, 0x1 ;  /* 0x00000001ff0f7424 */ /* 0x000fe200078e00ff */
[----:B------:R-:W-:Y:S01]  /*1130*/  UMOV UR4, 0x40 ;  /* 0x0000004000047882 */ /* 0x000fe20000000000 */
[----:B------:R-:W-:Y:S01]  /*1140*/  UVIRTCOUNT.DEALLOC.SMPOOL 0x80 ;  /* 0x000000800000784c */ /* 0x000fe20000000000 */
[----:B------:R-:W-:-:S09]  /*1150*/  ULEA UR4, UR6, UR4, 0x18 ;  /* 0x0000000406047291 */ /* 0x000fd2000f8ec0ff */
[----:B------:R0:W-:Y:S03]  /*1160*/  @P0 STS.U8 [UR4], R15 ;  /* 0x0000000fff000988 */ /* 0x0001e60008000004 */
.L_x_5:
[----:B------:R-:W-:Y:S01]  /*1170*/  USHF.L.U32 UR8, UR15, 0x15, URZ ;  /* 0x000000150f087899 */ /* 0x000fe200080006ff */
[----:B-----5:R1:W-:Y:S01]  /*1180*/  STS.U16 [R40+UR26], R3 ;  /* 0x0000000328007988 */ /* 0x0203e2000800041a */
[----:B------:R-:W-:Y:S01]  /*1190*/  ULOP3.LUT UR28, UR15, 0x4, URZ, 0xc0, !UPT ;  /* 0x000000040f1c7892 */ /* 0x000fe2000f8ec0ff */
[----:B------:R-:W-:Y:S01]  /*11a0*/  LOP3.LUT P4, RZ, R0, 0xff, RZ, 0xc0, !PT ;  /* 0x000000ff00ff7812 */ /* 0x000fe2000788c0ff */
[----:B------:R-:W-:Y:S01]  /*11b0*/  ULOP3.LUT UR8, UR8, 0x600000, URZ, 0xc0, !UPT ;  /* 0x0060000008087892 */ /* 0x000fe2000f8ec0ff */
[----:B------:R2:W-:Y:S01]  /*11c0*/  STS.U16 [R40+UR26+0x400], R5 ;  /* 0x0004000528007988 */ /* 0x0005e2000800041a */
[----:B------:R-:W-:Y:S01]  /*11d0*/  UMOV UR4, 0x1 ;  /* 0x0000000100047882 */ /* 0x000fe20000000000 */
[----:B------:R-:W-:Y:S01]  /*11e0*/  PRMT R17, RZ, 0x7610, R17 ;  /* 0x00007610ff117816 */ /* 0x000fe20000000011 */
[----:B------:R-:W-:Y:S01]  /*11f0*/  UIADD3 UR24, UPT, UPT, UR25, UR8, URZ ;  /* 0x0000000819187290 */ /* 0x000fe2000fffe0ff */
[----:B------:R3:W-:Y:S01]  /*1200*/  STS.U16 [R40+UR26+0x800], R7 ;  /* 0x0008000728007988 */ /* 0x0007e2000800041a */
[----:B0-----:R-:W-:-:S02]  /*1210*/  PRMT R15, RZ, 0x7610, R15 ;  /* 0x00007610ff0f7816 */ /* 0x001fc4000000000f */
[----:B------:R-:W-:Y:S01]  /*1220*/  ULEA UR24, UR28, UR24, 0x4 ;  /* 0x000000181c187291 */ /* 0x000fe2000f8e20ff */
[----:B-1----:R-:W-:Y:S01]  /*1230*/  LOP3.LUT R3, R40, 0x40, RZ, 0x3c, !PT ;  /* 0x0000004028037812 */ /* 0x002fe200078e3cff */
[----:B------:R0:W-:Y:S01]  /*1240*/  STS.U16 [R40+UR26+0xc00], R9 ;  /* 0x000c000928007988 */ /* 0x0001e2000800041a */
[----:B--2---:R-:W-:Y:S01]  /*1250*/  PRMT R5, RZ, 0x7610, R5 ;  /* 0x00007610ff057816 */ /* 0x004fe20000000005 */
[----:B------:R-:W-:Y:S01]  /*1260*/  VOTEU.ALL UP0, P4 ;  /* 0x0000000000ff7886 */ /* 0x000fe20002000000 */
[----:B------:R-:W-:Y:S01]  /*1270*/  VOTEU.ALL UP1, P4 ;  /* 0x0000000000ff7886 */ /* 0x000fe20002020000 */
[----:B------:R1:W-:Y:S01]  /*1280*/  STS.U16 [R40+UR26+0x1000], R11 ;  /* 0x0010000b28007988 */ /* 0x0003e2000800041a */
[----:B---3--:R-:W-:Y:S02]  /*1290*/  PRMT R7, RZ, 0x7610, R7 ;  /* 0x00007610ff077816 */ /* 0x008fe40000000007 */
[----:B------:R-:W-:-:S04]  /*12a0*/  @!UP0 UIADD3 UR6, UPT, UPT, -UR4, 0x100000, URZ ;  /* 0x0010000004068890 */ /* 0x000fc8000fffe1ff */
[----:B------:R-:W-:Y:S02]  /*12b0*/  @!UP0 USHF.L.U32 UR7, UR6, 0xb, URZ ;  /* 0x0000000b06078899 */ /* 0x000fe400080006ff */
[----:B------:R-:W-:Y:S01]  /*12c0*/  @!UP0 USHF.L.U32 UR6, UR6, 0x1, URZ ;  /* 0x0000000106068899 */ /* 0x000fe200080006ff */
[----:B------:R2:W-:Y:S01]  /*12d0*/  STS.U16 [R40+UR26+0x1400], R13 ;  /* 0x0014000d28007988 */ /* 0x0005e2000800041a */
[----:B0-----:R-:W-:-:S03]  /*12e0*/  PRMT R9, RZ, 0x7610, R9 ;  /* 0x00007610ff097816 */ /* 0x001fc60000000009 */
[----:B------:R0:W-:Y:S01]  /*12f0*/  STS.U16 [R40+UR26+0x1800], R19 ;  /* 0x0018001328007988 */ /* 0x0001e2000800041a */
[----:B-1----:R-:W-:-:S03]  /*1300*/  PRMT R11, RZ, 0x7610, R11 ;  /* 0x00007610ff0b7816 */ /* 0x002fc6000000000b */
[----:B------:R-:W-:Y:S01]  /*1310*/  STS.U16 [R40+UR26+0x1c00], R21 ;  /* 0x001c001528007988 */ /* 0x000fe2000800041a */
[----:B--2---:R-:W-:-:S03]  /*1320*/  PRMT R13, RZ, 0x7610, R13 ;  /* 0x00007610ff0d7816 */ /* 0x004fc6000000000d */
[----:B------:R-:W-:Y:S01]  /*1330*/  STS.U16 [R40+UR26+0x2000], R23 ;  /* 0x0020001728007988 */ /* 0x000fe2000800041a */
[----:B0-----:R-:W-:-:S03]  /*1340*/  PRMT R19, RZ, 0x7610, R19 ;  /* 0x00007610ff137816 */ /* 0x001fc60000000013 */
[----:B------:R-:W-:Y:S04]  /*1350*/  STS.U16 [R40+UR26+0x2400], R25 ;  /* 0x0024001928007988 */ /* 0x000fe8000800041a */
[----:B------:R-:W-:Y:S04]  /*1360*/  STS.U16 [R40+UR26+0x2800], R27 ;  /* 0x0028001b28007988 */ /* 0x000fe8000800041a */
[----:B------:R-:W-:Y:S04]  /*1370*/  STS.U16 [R40+UR26+0x2c00], R29 ;  /* 0x002c001d28007988 */ /* 0x000fe8000800041a */
[----:B------:R-:W-:Y:S04]  /*1380*/  STS.U16 [R40+UR26+0x3000], R31 ;  /* 0x0030001f28007988 */ /* 0x000fe8000800041a */
[----:B------:R-:W-:Y:S04]  /*1390*/  STS.U16 [R40+UR26+0x3400], R45 ;  /* 0x0034002d28007988 */ /* 0x000fe8000800041a */
[----:B------:R-:W-:Y:S04]  /*13a0*/  STS.U16 [R40+UR26+0x3800], R33 ;  /* 0x0038002128007988 */ /* 0x000fe8000800041a */
[----:B------:R-:W-:Y:S04]  /*13b0*/  STS.U16 [R40+UR26+0x3c00], R41 ;  /* 0x003c002928007988 */ /* 0x000fe8000800041a */
[----:B------:R0:W-:Y:S04]  /*13c0*/  STS.U16 [R3+UR26+0x200], R4 ;  /* 0x0002000403007988 */ /* 0x0001e8000800041a */
[----:B------:R1:W-:Y:S04]  /*13d0*/  STS.U16 [R3+UR26+0x600], R6 ;  /* 0x0006000603007988 */ /* 0x0003e8000800041a */
[----:B------:R2:W-:Y:S01]  /*13e0*/  STS.U16 [R3+UR26+0xa00], R8 ;  /* 0x000a000803007988 */ /* 0x0005e2000800041a */
[----:B0-----:R-:W-:-:S03]  /*13f0*/  PRMT R4, RZ, 0x7610, R4 ;  /* 0x00007610ff047816 */ /* 0x001fc60000000004 */
[----:B------:R0:W-:Y:S01]  /*1400*/  STS.U16 [R3+UR26+0xe00], R10 ;  /* 0x000e000a03007988 */ /* 0x0001e2000800041a */
[----:B-1----:R-:W-:-:S03]  /*1410*/  PRMT R6, RZ, 0x7610, R6 ;  /* 0x00007610ff067816 */ /* 0x002fc60000000006 */
[----:B------:R1:W-:Y:S01]  /*1420*/  STS.U16 [R3+UR26+0x1200], R12 ;  /* 0x0012000c03007988 */ /* 0x0003e2000800041a */
[----:B--2---:R-:W-:-:S03]  /*1430*/  PRMT R8, RZ, 0x7610, R8 ;  /* 0x00007610ff087816 */ /* 0x004fc60000000008 */
[----:B------:R2:W-:Y:S01]  /*1440*/  STS.U16 [R3+UR26+0x1600], R14 ;  /* 0x0016000e03007988 */ /* 0x0005e2000800041a */
[----:B0-----:R-:W-:-:S03]  /*1450*/  PRMT R10, RZ, 0x7610, R10 ;  /* 0x00007610ff0a7816 */ /* 0x001fc6000000000a */
[----:B------:R0:W-:Y:S01]  /*1460*/  STS.U16 [R3+UR26+0x1a00], R18 ;  /* 0x001a001203007988 */ /* 0x0001e2000800041a */
[----:B-1----:R-:W-:-:S03]  /*1470*/  PRMT R12, RZ, 0x7610, R12 ;  /* 0x00007610ff0c7816 */ /* 0x002fc6000000000c */
[----:B------:R1:W-:Y:S01]  /*1480*/  STS.U16 [R3+UR26+0x1e00], R20 ;  /* 0x001e001403007988 */ /* 0x0003e2000800041a */
[----:B--2---:R-:W-:-:S03]  /*1490*/  PRMT R14, RZ, 0x7610, R14 ;  /* 0x00007610ff0e7816 */ /* 0x004fc6000000000e */
[----:B------:R-:W-:Y:S01]  /*14a0*/  STS.U16 [R3+UR26+0x2200], R22 ;  /* 0x0022001603007988 */ /* 0x000fe2000800041a */
[----:B0-----:R-:W-:-:S03]  /*14b0*/  PRMT R18, RZ, 0x7610, R18 ;  /* 0x00007610ff127816 */ /* 0x001fc60000000012 */
[----:B------:R-:W-:Y:S01]  /*14c0*/  STS.U16 [R3+UR26+0x2600], R24 ;  /* 0x0026001803007988 */ /* 0x000fe2000800041a */
[----:B-1----:R-:W-:-:S03]  /*14d0*/  PRMT R20, RZ, 0x7610, R20 ;  /* 0x00007610ff147816 */ /* 0x002fc60000000014 */
[----:B------:R-:W-:Y:S04]  /*14e0*/  STS.U16 [R3+UR26+0x2a00], R26 ;  /* 0x002a001a03007988 */ /* 0x000fe8000800041a */
[----:B------:R-:W-:Y:S04]  /*14f0*/  STS.U16 [R3+UR26+0x2e00], R28 ;  /* 0x002e001c03007988 */ /* 0x000fe8000800041a */
[----:B------:R-:W-:Y:S04]  /*1500*/  STS.U16 [R3+UR26+0x3200], R30 ;  /* 0x0032001e03007988 */ /* 0x000fe8000800041a */
[----:B------:R0:W-:Y:S04]  /*1510*/  STS.U16 [R3+UR26+0x3600], R39 ;  /* 0x0036002703007988 */ /* 0x0001e8000800041a */
[----:B------:R-:W-:Y:S04]  /*1520*/  STS.U16 [R3+UR26+0x3a00], R35 ;  /* 0x003a002303007988 */ /* 0x000fe8000800041a */
[----:B------:R1:W-:Y:S01]  /*1530*/  STS.U16 [R3+UR26+0x3e00], R37 ;  /* 0x003e002503007988 */ /* 0x0003e2000800041a */
[----:B0-----:R-:W-:Y:S01]  /*1540*/  VIADD R39, R43, 0x40 ;  /* 0x000000402b277836 */ /* 0x001fe20000000000 */
[----:B------:R-:W-:Y:S01]  /*1550*/  STTM.16dp32bit_t0_t15.x32 tmem[UR24], RZ ;  /* 0x000000ff000079ed */ /* 0x000fe20008a80018 */
[----:B------:R-:W-:Y:S01]  /*1560*/  STTM.16dp32bit_t16_t31.x32 tmem[UR24+0x20], RZ ;  /* 0x000020ff000079ed */ /* 0x000fe20008aa0018 */
[----:B------:R-:W0:Y:S02]  /*1570*/  FENCE.VIEW.ASYNC.T ;  /* 0x00000000000073c6 */ /* 0x000e240000000200 */
[----:B0-----:R-:W-:Y:S01]  /*1580*/  BAR.SYNC.DEFER_BLOCKING 0x0 ;  /* 0x0000000000007b1d */ /* 0x001fe20000010000 */
[----:B------:R-:W-:-:S05]  /*1590*/  ISETP.GT.AND P1, PT, R39, RZ, PT ;  /* 0x000000ff2700720c */ /* 0x000fca0003f24270 */
[----:B------:R-:W0:Y:S02]  /*15a0*/  FENCE.VIEW.ASYNC.S ;  /* 0x00000000000073c6 */ /* 0x000e240000000000 */
[----:B0-----:R0:W2:Y:S02]  /*15b0*/  @!UP1 SYNCS.EXCH.64 URZ, [UR26+0xa000], UR6 ;  /* 0x00a000061aff95b2 */ /* 0x0010a40008000100 */
[----:B--2---:R-:W-:Y:S06]  /*15c0*/  BAR.SYNC.DEFER_BLOCKING 0x0 ;  /* 0x0000000000007b1d */ /* 0x004fec0000010000 */
[----:B------:R-:W2:Y:S04]  /*15d0*/  @P1 LDG.E.U16 R5, desc[UR30][R84.64] ;  /* 0x0000001e54051981 */ /* 0x000ea8000c1e1500 */
[----:B------:R-:W3:Y:S04]  /*15e0*/  @P1 LDG.E.U16 R9, desc[UR30][R70.64] ;  /* 0x0000001e46091981 */ /* 0x000ee8000c1e1500 */
[----:B------:R-:W4:Y:S04]  /*15f0*/  @P1 LDG.E.U16 R13, desc[UR30][R62.64] ;  /* 0x0000001e3e0d1981 */ /* 0x000f28000c1e1500 */
        /* <DEDUP_REMOVED lines=12> */
[----:B------:R-:W4:Y:S01]  /*16c0*/  @P1 LDG.E.U16 R20, desc[UR30][R48.64] ;  /* 0x0000001e30141981 */ /* 0x000f22000c1e1500 */
[C---:B-1----:R-:W-:Y:S01]  /*16d0*/  LOP3.LUT R3, R0.reuse, 0x3f, RZ, 0xc0, !PT ;  /* 0x0000003f00037812 */ /* 0x042fe200078ec0ff */
[----:B------:R-:W-:Y:S01]  /*16e0*/  IMAD.SHL.U32 R38, R0, 0x40, RZ ;  /* 0x0000004000267824 */ /* 0x000fe200078e00ff */
[----:B------:R-:W-:Y:S01]  /*16f0*/  SHF.R.S32.HI R22, RZ, 0x7, R0 ;  /* 0x00000007ff167819 */ /* 0x000fe20000011400 */
[----:B------:R-:W-:Y:S01]  /*1700*/  VOTEU.ALL UP1, P4 ;  /* 0x0000000000ff7886 */ /* 0x000fe20002020000 */
[----:B0-----:R-:W-:-:S04]  /*1710*/  @!UP0 UIADD3 UR6, UPT, UPT, -UR4, 0x100000, URZ ;  /* 0x0010000004068890 */ /* 0x001fc8000fffe1ff */
[----:B------:R-:W-:Y:S02]  /*1720*/  @!UP0 USHF.L.U32 UR7, UR6, 0xb, URZ ;  /* 0x0000000b06078899 */ /* 0x000fe400080006ff */
[----:B------:R-:W-:Y:S01]  /*1730*/  @!UP0 USHF.L.U32 UR6, UR6, 0x1, URZ ;  /* 0x0000000106068899 */ /* 0x000fe200080006ff */
[----:B------:R-:W-:Y:S01]  /*1740*/  IMAD.SHL.U32 R3, R3, 0x2, RZ ;  /* 0x0000000203037824 */ /* 0x000fe200078e00ff */
[----:B------:R-:W-:Y:S01]  /*1750*/  SGXT R22, R22, 0x1 ;  /* 0x000000011616781a */ /* 0x000fe20000000200 */
[----:B------:R-:W-:Y:S02]  /*1760*/  UIADD3 UR23, UPT, UPT, UR25, 0x100000, URZ ;  /* 0x0010000019177890 */ /* 0x000fe4000fffe0ff */
[----:B------:R-:W-:-:S04]  /*1770*/  @!UP0 UIADD3 UR4, UPT, UPT, -UR4, 0x100000, URZ ;  /* 0x0010000004048890 */ /* 0x000fc8000fffe1ff */
[----:B------:R-:W-:Y:S02]  /*1780*/  @!UP0 USHF.L.U32 UR5, UR4, 0xb, URZ ;  /* 0x0000000b04058899 */ /* 0x000fe400080006ff */
[----:B------:R-:W-:Y:S01]  /*1790*/  @!UP0 USHF.L.U32 UR4, UR4, 0x1, URZ ;  /* 0x0000000104048899 */ /* 0x000fe200080006ff */
[----:B------:R-:W-:Y:S01]  /*17a0*/  LOP3.LUT R3, R3, 0x90, R22, 0x78, !PT ;  /* 0x0000009003037812 */ /* 0x000fe200078e7816 */
[----:B------:R-:W-:Y:S01]  /*17b0*/  UIADD3 UR22, UPT, UPT, UR8, UR23, URZ ;  /* 0x0000001708167290 */ /* 0x000fe2000fffe0ff */
[----:B------:R-:W-:Y:S02]  /*17c0*/  ISETP.EQ.U32.AND P2, PT, RZ, UR15, P1 ;  /* 0x0000000fff007c0c */ /* 0x000fe40008f42070 */
[----:B------:R-:W-:Y:S01]  /*17d0*/  LOP3.LUT R38, R3, 0x1000, R38, 0xf8, !PT ;  /* 0x0000100003267812 */ /* 0x000fe200078ef826 */
[----:B------:R-:W-:Y:S01]  /*17e0*/  ULEA UR22, UR28, UR22, 0x2 ;  /* 0x000000161c167291 */ /* 0x000fe2000f8e10ff */
[----:B------:R0:W1:Y:S01]  /*17f0*/  @!UP1 SYNCS.EXCH.64 URZ, [UR26+0xa008], UR6 ;  /* 0x00a008061aff95b2 */ /* 0x0000620008000100 */
[----:B------:R-:W-:Y:S01]  /*1800*/  VOTEU.ALL UP1, P4 ;  /* 0x0000000000ff7886 */ /* 0x000fe20002020000 */
[----:B------:R-:W-:-:S02]  /*1810*/  LOP3.LUT R37, R38, 0x20, RZ, 0x3c, !PT ;  /* 0x0000002026257812 */ /* 0x000fc400078e3cff */
[C---:B------:R-:W-:Y:S02]  /*1820*/  LOP3.LUT R36, R38.reuse, 0x40, RZ, 0x3c, !PT ;  /* 0x0000004026247812 */ /* 0x040fe400078e3cff */
[----:B------:R-:W-:Y:S01]  /*1830*/  LOP3.LUT R3, R38, 0x60, RZ, 0x3c, !PT ;  /* 0x0000006026037812 */ /* 0x000fe200078e3cff */
[----:B0-----:R-:W-:Y:S02]  /*1840*/  UIADD3 UR7, UPT, UPT, UR26, 0x6000, URZ ;  /* 0x000060001a077890 */ /* 0x001fe4000fffe0ff */
[----:B--2---:R0:W-:Y:S04]  /*1850*/  STS.U16 [R38+UR26+0x4000], R5 ;  /* 0x0040000526007988 */ /* 0x0041e8000800041a */
[----:B---3--:R0:W-:Y:S04]  /*1860*/  STS.U16 [R38+UR26+0x4400], R9 ;  /* 0x0044000926007988 */ /* 0x0081e8000800041a */
[----:B----4-:R0:W-:Y:S04]  /*1870*/  STS.U16 [R38+UR26+0x4800], R13 ;  /* 0x0048000d26007988 */ /* 0x0101e8000800041a */
[----:B------:R0:W-:Y:S04]  /*1880*/  STS.U16 [R38+UR26+0x4c00], R17 ;  /* 0x004c001126007988 */ /* 0x0001e8000800041a */
        /* <DEDUP_REMOVED lines=11> */
[----:B------:R0:W-:Y:S01]  /*1940*/  STS.U16 [R3+UR26+0x4f00], R20 ;  /* 0x004f001403007988 */ /* 0x0001e2000800041a */
[----:B-1----:R1:W-:Y:S06]  /*1950*/  MEMBAR.ALL.CTA ;  /* 0x0000000000007992 */ /* 0x0023ec0000008000 */
[----:B-1----:R-:W-:Y:S04]  /*1960*/  FENCE.VIEW.ASYNC.S ;  /* 0x00000000000073c6 */ /* 0x002fe80000000000 */
[----:B------:R-:W1:Y:S02]  /*1970*/  FENCE.VIEW.ASYNC.S ;  /* 0x00000000000073c6 */ /* 0x000e640000000000 */
[----:B-1----:R0:W1:Y:S02]  /*1980*/  @!UP1 SYNCS.EXCH.64 URZ, [UR26+0x6000], UR4 ;  /* 0x006000041aff95b2 */ /* 0x0020640008000100 */
[----:B-1----:R-:W-:Y:S06]  /*1990*/  BAR.SYNC.DEFER_BLOCKING 0x0 ;  /* 0x0000000000007b1d */ /* 0x002fec0000010000 */
[----:B0-----:R-:W-:Y:S05]  /*19a0*/  @!P2 BRA `(.L_x_6) ;  /* 0x0000000000d8a947 */ /* 0x001fea0003800000 */
[----:B------:R-:W-:Y:S02]  /*19b0*/  USHF.R.U32.HI UR10, URZ, 0x4, UR26 ;  /* 0x00000004ff0a7899 */ /* 0x000fe4000801161a */
[----:B------:R-:W-:Y:S02]  /*19c0*/  UIADD3 UR5, UPT, UPT, UR26, 0x4000, URZ ;  /* 0x000040001a057890 */ /* 0x000fe4000fffe0ff */
[----:B------:R-:W-:Y:S02]  /*19d0*/  USGXT.U32 UR10, UR10, 0xe ;  /* 0x0000000e0a0a789a */ /* 0x000fe40008000000 */
[----:B------:R-:W-:Y:S02]  /*19e0*/  USHF.R.U32.HI UR5, URZ, 0x4, UR5 ;  /* 0x00000004ff057899 */ /* 0x000fe40008011605 */
[----:B------:R-:W-:Y:S02]  /*19f0*/  UIADD3 UR36, UP1, UPT, UR10, 0x80, URZ ;  /* 0x000000800a247890 */ /* 0x000fe4000ff3e0ff */
[----:B------:R-:W-:Y:S01]  /*1a00*/  USGXT.U32 UR12, UR5, 0xe ;  /* 0x0000000e050c789a */ /* 0x000fe20008000000 */
[----:B------:R-:W-:Y:S01]  /*1a10*/  UMOV UR4, URZ ;  /* 0x000000ff00047c82 */ /* 0x000fe20008000000 */
[----:B------:R-:W-:Y:S01]  /*1a20*/  UMOV UR6, URZ ;  /* 0x000000ff00067c82 */ /* 0x000fe20008000000 */
[----:B------:R-:W-:-:S02]  /*1a30*/  UIADD3.X UR37, UPT, UPT, UR4, 0x40004040, URZ, UP1, !UPT ;  /* 0x4000404004257890 */ /* 0x000fc40008ffe4ff */
[----:B------:R-:W-:Y:S01]  /*1a40*/  UIADD3 UR42, UP1, UPT, UR12, 0x2, URZ ;  /* 0x000000020c2a7890 */ /* 0x000fe2000ff3e0ff */
[----:B------:R-:W-:Y:S01]  /*1a50*/  UMOV UR4, UR7 ;  /* 0x0000000700047c82 */ /* 0x000fe20008000000 */
[----:B------:R-:W-:Y:S02]  /*1a60*/  UMOV UR5, URZ ;  /* 0x000000ff00057c82 */ /* 0x000fe40008000000 */
[----:B------:R-:W-:Y:S01]  /*1a70*/  UIADD3.X UR43, UPT, UPT, UR6, 0x40004040, URZ, UP1, !UPT ;  /* 0x40004040062b7890 */ /* 0x000fe20008ffe4ff */
[----:B------:R-:W-:Y:S01]  /*1a80*/  UMOV UR9, UR4 ;  /* 0x0000000400097c82 */ /* 0x000fe20008000000 */
[----:B------:R-:W-:Y:S02]  /*1a90*/  UIADD3.64 UR4, UPT, UPT, UR36, 0x80, URZ ;  /* 0x0000008024047897 */ /* 0x000fe4000fffe0ff */
[----:B------:R-:W-:Y:S02]  /*1aa0*/  UIADD3.64 UR46, UPT, UPT, UR42, 0x2, URZ ;  /* 0x000000022a2e7897 */ /* 0x000fe4000fffe0ff */
[----:B------:R-:W-:-:S02]  /*1ab0*/  UIADD3.64 UR48, UPT, UPT, UR36, 0x100, URZ ;  /* 0x0000010024307897 */ /* 0x000fc4000fffe0ff */
[----:B------:R-:W-:Y:S02]  /*1ac0*/  UIADD3.64 UR50, UPT, UPT, UR42, 0x4, URZ ;  /* 0x000000042a327897 */ /* 0x000fe4000fffe0ff */
[----:B------:R-:W-:Y:S02]  /*1ad0*/  UIADD3.64 UR52, UPT, UPT, UR36, 0x180, URZ ;  /* 0x0000018024347897 */ /* 0x000fe4000fffe0ff */
[----:B------:R-:W-:Y:S02]  /*1ae0*/  UIADD3.64 UR54, UPT, UPT, UR42, 0xfe, URZ ;  /* 0x000000fe2a367897 */ /* 0x000fe4000fffe0ff */
[----:B------:R-:W-:Y:S02]  /*1af0*/  UIADD3.64 UR56, UPT, UPT, UR36, 0x200, URZ ;  /* 0x0000020024387897 */ /* 0x000fe4000fffe0ff */
[----:B------:R-:W-:Y:S02]  /*1b00*/  UIADD3.64 UR58, UPT, UPT, UR42, 0x100, URZ ;  /* 0x000001002a3a7897 */ /* 0x000fe4000fffe0ff */
[----:B------:R-:W-:-:S02]  /*1b10*/  UIADD3.64 UR60, UPT, UPT, UR36, 0x280, URZ ;  /* 0x00000280243c7897 */ /* 0x000fc4000fffe0ff */
[----:B------:R-:W-:Y:S01]  /*1b20*/  UIADD3.64 UR62, UPT, UPT, UR42, 0x102, URZ ;  /* 0x000001022a3e7897 */ /* 0x000fe2000fffe0ff */
[----:B------:R-:W-:Y:S01]  /*1b30*/  UMOV UR18, 0x0 ;  /* 0x0000000000127882 */ /* 0x000fe20000000000 */
[----:B------:R-:W-:Y:S01]  /*1b40*/  UMOV UR19, 0x4088490 ;  /* 0x0408849000137882 */ /* 0x000fe20000000000 */
[----:B------:R-:W-:Y:S01]  /*1b50*/  UIADD3.64 UR64, UPT, UPT, UR36, 0x300, URZ ;  /* 0x0000030024407897 */ /* 0x000fe2000fffe0ff */
[----:B------:R-:W-:Y:S01]  /*1b60*/  UMOV UR11, 0x40004040 ;  /* 0x40004040000b7882 */ /* 0x000fe20000000000 */
[----:B------:R-:W-:Y:S01]  /*1b70*/  UIADD3.64 UR66, UPT, UPT, UR42, 0x104, URZ ;  /* 0x000001042a427897 */ /* 0x000fe2000fffe0ff */
[----:B------:R-:W-:Y:S01]  /*1b80*/  UMOV UR13, 0x40004040 ;  /* 0x40004040000d7882 */ /* 0x000fe20000000000 */
[----:B------:R-:W-:Y:S01]  /*1b90*/  UMOV UR20, 0x0 ;  /* 0x0000000000147882 */ /* 0x000fe20000000000 */
[----:B------:R-:W-:Y:S01]  /*1ba0*/  UMOV UR21, 0x4088490 ;  /* 0x0408849000157882 */ /* 0x000fe20000000000 */
[----:B------:R-:W-:Y:S01]  /*1bb0*/  UMOV UR16, 0x0 ;  /* 0x0000000000107882 */ /* 0x000fe20000000000 */
[----:B------:R-:W-:Y:S01]  /*1bc0*/  UMOV UR17, 0x4088490 ;  /* 0x0408849000117882 */ /* 0x000fe20000000000 */
[----:B------:R0:W-:Y:S01]  /*1bd0*/  UTCHMMA gdesc[UR10], gdesc[UR12], tmem[UR23], tmem[UR18], idesc[UR19], !UPT ;  /* 0x00ff120c0a0075ea */ /* 0x0001e2000f800017 */
[----:B------:R-:W-:Y:S01]  /*1be0*/  UMOV UR34, 0x0 ;  /* 0x0000000000227882 */ /* 0x000fe20000000000 */
[----:B------:R-:W-:Y:S01]  /*1bf0*/  UMOV UR35, 0x4088490 ;  /* 0x0408849000237882 */ /* 0x000fe20000000000 */
[----:B------:R0:W-:Y:S01]  /*1c00*/  UTCHMMA gdesc[UR36], gdesc[UR42], tmem[UR23], tmem[UR20], idesc[UR21], UPT ;  /* 0x00ff142a240075ea */ /* 0x0001e2000b800017 */
        /* <DEDUP_REMOVED lines=12> */
[----:B------:R0:W-:Y:S01]  /*1cd0*/  UTCHMMA gdesc[UR60], gdesc[UR62], tmem[UR23], tmem[UR38], idesc[UR39], UPT ;  /* 0x00ff263e3c0075ea */ /* 0x0001e2000b800017 */
[----:B------:R0:W-:Y:S01]  /*1ce0*/  UTCHMMA gdesc[UR64], gdesc[UR66], tmem[UR23], tmem[UR44], idesc[UR45], UPT ;  /* 0x00ff2c42400075ea */ /* 0x0001e2000b800017 */
[----:B------:R0:W-:Y:S01]  /*1cf0*/  UTCBAR [UR9], URZ ;  /* 0x000000ff090073e9 */ /* 0x0001e200080000ff */
[----:B------:R-:W-:Y:S01]  /*1d00*/  NOP ;  /* 0x0000000000007918 */ /* 0x000fe20000000000 */
.L_x_6:
[----:B------:R-:W-:Y:S05]  /*1d10*/  @!P1 BRA `(.L_x_7) ;  /* 0x0000000000089947 */ /* 0x000fea0003800000 */
[----:B------:R-:W1:Y:S02]  /*1d20*/  SYNCS.PHASECHK.TRANS64.TRYWAIT P0, [UR26+0x6000], RZ ;  /* 0x006000ffff0075a7 */ /* 0x000e64000800111a */
[----:B-1----:R-:W-:Y:S05]  /*1d30*/  @!P0 BRA `(.L_x_8) ;  /* 0x0000004400508947 */ /* 0x002fea0003800000 */
.L_x_7:
[----:B------:R-:W-:Y:S01]  /*1d40*/  BAR.SYNC.DEFER_BLOCKING 0x0 ;  /* 0x0000000000007b1d */ /* 0x000fe20000010000 */
[C---:B------:R-:W-:Y:S02]  /*1d50*/  LOP3.LUT R17, R0.reuse, 0x10, RZ, 0xc0, !PT ;  /* 0x0000001000117812 */ /* 0x040fe400078ec0ff */
[C---:B------:R-:W-:Y:S02]  /*1d60*/  LOP3.LUT R18, R0.reuse, 0x80, RZ, 0xc0, !PT ;  /* 0x0000008000127812 */ /* 0x040fe400078ec0ff */
[C---:B------:R-:W-:Y:S01]  /*1d70*/  LOP3.LUT R14, R0.reuse, 0xf, RZ, 0xc0, !PT ;  /* 0x0000000f000e7812 */ /* 0x040fe200078ec0ff */
[----:B0-----:R-:W0:Y:S01]  /*1d80*/  LDCU UR4, c[0x0][0x3a8] ;  /* 0x00007500ff0477ac */ /* 0x001e220008000800 */
[----:B------:R-:W-:Y:S01]  /*1d90*/  LOP3.LUT R15, R0, 0x60, RZ, 0xc0, !PT ;  /* 0x00000060000f7812 */ /* 0x000fe200078ec0ff */
[----:B------:R-:W-:Y:S01]  /*1da0*/  LDTM.16dp32bit_t0_t15.x8 R4, tmem[UR22] ;  /* 0x00000016000479ee */ /* 0x000fe20008980000 */
[----:B------:R-:W0:Y:S01]  /*1db0*/  LDTM.16dp32bit_t16_t31.x8 R4, tmem[UR22+0x8] ;  /* 0x00000816000479ee */ /* 0x000e2200089a0000 */
[----:B------:R-:W-:Y:S01]  /*1dc0*/  SHF.R.U32.HI R17, RZ, 0x1, R17 ;  /* 0x00000001ff117819 */ /* 0x000fe20000011611 */
[----:B------:R-:W1:Y:S01]  /*1dd0*/  LDCU.64 UR10, c[0x0][0x3d0] ;  /* 0x00007a00ff0a77ac */ /* 0x000e620008000a00 */
[----:B------:R-:W-:Y:S01]  /*1de0*/  LEA.HI R14, R15, R14, RZ, 0x1f ;  /* 0x0000000e0f0e7211 */ /* 0x000fe200078ff8ff */
[----:B------:R-:W2:Y:S01]  /*1df0*/  LDC.64 R22, c[0x0][0x390] ;  /* 0x0000e400ff167b82 */ /* 0x000ea20000000a00 */
[----:B------:R-:W-:-:S02]  /*1e00*/  LEA.HI R41, R18, R17, RZ, 0x1d ;  /* 0x0000001112297211 */ /* 0x000fc400078fe8ff */
[C---:B------:R-:W-:Y:S01]  /*1e10*/  LOP3.LUT R20, R0.reuse, 0xf, RZ, 0xc0, !PT ;  /* 0x0000000f00147812 */ /* 0x040fe200078ec0ff */
[----:B------:R-:W-:Y:S01]  /*1e20*/  IMAD.IADD R42, R43, 0x1, R14 ;  /* 0x000000012b2a7824 */ /* 0x000fe200078e020e */
[----:B------:R-:W-:Y:S01]  /*1e30*/  LOP3.LUT R27, R0, 0x60, RZ, 0xc0, !PT ;  /* 0x00000060001b7812 */ /* 0x000fe200078ec0ff */
[C---:B------:R-:W-:Y:S01]  /*1e40*/  VIADD R15, R41.reuse, 0x2 ;  /* 0x00000002290f7836 */ /* 0x040fe20000000000 */
[----:B------:R-:W-:Y:S01]  /*1e50*/  SHF.R.U32.HI R45, RZ, 0x5, R16 ;  /* 0x00000005ff2d7819 */ /* 0x000fe20000011610 */
[C---:B------:R-:W-:Y:S01]  /*1e60*/  VIADD R17, R41.reuse, 0x4 ;  /* 0x0000000429117836 */ /* 0x040fe20000000000 */
[C---:B------:R-:W-:Y:S01]  /*1e70*/  ISETP.GE.AND P5, PT, R42.reuse, R41, PT ;  /* 0x000000292a00720c */ /* 0x040fe20003fa6270 */
[C---:B------:R-:W-:Y:S01]  /*1e80*/  VIADD R19, R41.reuse, 0x6 ;  /* 0x0000000629137836 */ /* 0x040fe20000000000 */
[C---:B------:R-:W-:Y:S01]  /*1e90*/  ISETP.GE.AND P6, PT, R42.reuse, R15, PT ;  /* 0x0000000f2a00720c */ /* 0x040fe20003fc6270 */
[----:B------:R-:W-:Y:S01]  /*1ea0*/  VIADD R15, R41, 0x3 ;  /* 0x00000003290f7836 */ /* 0x000fe20000000000 */
[----:B------:R-:W-:Y:S01]  /*1eb0*/  ISETP.GT.AND P0, PT, R42, R41, PT ;  /* 0x000000292a00720c */ /* 0x000fe20003f04270 */
[----:B------:R-:W3:Y:S01]  /*1ec0*/  LDC R25, c[0x0][0x3d8] ;  /* 0x0000f600ff197b82 */ /* 0x000ee20000000800 */
[----:B------:R-:W-:-:S02]  /*1ed0*/  LEA.HI R27, R27, R20, RZ, 0x1f ;  /* 0x000000141b1b7211 */ /* 0x000fc400078ff8ff */
[----:B------:R-:W-:Y:S02]  /*1ee0*/  LEA R44, R16, UR26, 0x2 ;  /* 0x0000001a102c7c11 */ /* 0x000fe4000f8e10ff */
[----:B------:R-:W-:Y:S01]  /*1ef0*/  PRMT R29, RZ, 0x7610, R29 ;  /* 0x00007610ff1d7816 */ /* 0x000fe2000000001d */
[----:B0-----:R-:W-:Y:S01]  /*1f00*/  FMUL R4, R4, UR4 ;  /* 0x0000000404047c20 */ /* 0x001fe20008400000 */
[----:B------:R-:W-:Y:S01]  /*1f10*/  FMUL R14, R5, UR4 ;  /* 0x00000004050e7c20 */ /* 0x000fe20008400000 */
[----:B------:R-:W-:Y:S01]  /*1f20*/  FMUL R6, R6, UR4 ;  /* 0x0000000406067c20 */ /* 0x000fe20008400000 */
[----:B------:R-:W-:Y:S01]  /*1f30*/  FMUL R9, R9, UR4 ;  /* 0x0000000409097c20 */ /* 0x000fe20008400000 */
[----:B------:R-:W-:Y:S01]  /*1f40*/  FMUL R11, R11, UR4 ;  /* 0x000000040b0b7c20 */ /* 0x000fe20008400000 */
[----:B------:R-:W-:Y:S01]  /*1f50*/  FSEL R5, R4, -INF , P5 ;  /* 0xff80000004057808 */ /* 0x000fe20002800000 */
[----:B------:R-:W-:Y:S01]  /*1f60*/  IMAD.SHL.U32 R46, R27, 0x8, RZ ;  /* 0x000000081b2e7824 */ /* 0x000fe200078e00ff */
[----:B------:R-:W-:Y:S01]  /*1f70*/  FSEL R4, R14, -INF , P0 ;  /* 0xff8000000e047808 */ /* 0x000fe20000000000 */
[----:B------:R-:W0:Y:S01]  /*1f80*/  @!P4 SYNCS.CCTL.IV [UR26+0x6000] ;  /* 0x00600000ff00c9b1 */ /* 0x000e22000800001a */
[C---:B------:R-:W-:Y:S01]  /*1f90*/  ISETP.GE.AND P5, PT, R42.reuse, R15, PT ;  /* 0x0000000f2a00720c */ /* 0x040fe20003fa6270 */
[----:B------:R-:W-:Y:S01]  /*1fa0*/  FMUL R15, R7, UR4 ;  /* 0x00000004070f7c20 */ /* 0x000fe20008400000 */
[----:B------:R-:W-:Y:S01]  /*1fb0*/  ISETP.GE.AND P0, PT, R42, R17, PT ;  /* 0x000000112a00720c */ /* 0x000fe20003f06270 */
[----:B------:R-:W-:Y:S01]  /*1fc0*/  VIADD R17, R41, 0x5 ;  /* 0x0000000529117836 */ /* 0x000fe20000000000 */
[----:B------:R-:W-:Y:S01]  /*1fd0*/  FSEL R7, R6, -INF , P6 ;  /* 0xff80000006077808 */ /* 0x000fe20003000000 */
[----:B------:R-:W-:Y:S01]  /*1fe0*/  FMUL R6, R8, UR4 ;  /* 0x0000000408067c20 */ /* 0x000fe20008400000 */
[----:B------:R-:W-:Y:S01]  /*1ff0*/  FSEL R15, R15, -INF , P5 ;  /* 0xff8000000f0f7808 */ /* 0x000fe20002800000 */
[----:B------:R-:W-:Y:S01]  /*2000*/  FMUL R8, R10, UR4 ;  /* 0x000000040a087c20 */ /* 0x000fe20008400000 */
[C---:B------:R-:W-:Y:S01]  /*2010*/  ISETP.GE.AND P6, PT, R42.reuse, R17, PT ;  /* 0x000000112a00720c */ /* 0x040fe20003fc6270 */
[----:B------:R-:W-:Y:S01]  /*2020*/  VIADD R17, R41, 0x7 ;  /* 0x0000000729117836 */ /* 0x000fe20000000000 */
[----:B------:R-:W-:Y:S01]  /*2030*/  ISETP.GE.AND P5, PT, R42, R19, PT ;  /* 0x000000132a00720c */ /* 0x000fe20003fa6270 */
[----:B-1----:R-:W-:Y:S01]  /*2040*/  UIMAD UR4, UR27, UR10, URZ ;  /* 0x0000000a1b0472a4 */ /* 0x002fe2000f8e02ff */
[----:B------:R-:W-:Y:S01]  /*2050*/  FSEL R6, R6, -INF , P0 ;  /* 0xff80000006067808 */ /* 0x000fe20000000000 */
[----:B------:R-:W-:Y:S01]  /*2060*/  NOP ;  /* 0x0000000000007918 */ /* 0x000fe20000000000 */
[----:B------:R-:W-:Y:S01]  /*2070*/  FMNMX3 R10, R5, R4, R7, !PT ;  /* 0x00000004050a7276 */ /* 0x000fe20007800007 */
[----:B------:R-:W-:Y:S01]  /*2080*/  USHF.L.U32 UR6, UR4, 0x1, URZ ;  /* 0x0000000104067899 */ /* 0x000fe200080006ff */
[----:B------:R-:W-:Y:S01]  /*2090*/  ISETP.GE.AND P0, PT, R42, R17, PT ;  /* 0x000000112a00720c */ /* 0x000fe20003f06270 */
[----:B------:R-:W-:Y:S01]  /*20a0*/  UIMAD.WIDE UR4, UR4, 0x2, URZ ;  /* 0x00000002040478a5 */ /* 0x000fe2000f8e02ff */
[----:B------:R-:W-:Y:S01]  /*20b0*/  FSEL R9, R9, -INF , P6 ;  /* 0xff80000009097808 */ /* 0x000fe20003000000 */
[----:B------:R-:W-:Y:S01]  /*20c0*/  UIADD3 UR4, UPT, UPT, UR15, 0x18, URZ ;  /* 0x000000180f047890 */ /* 0x000fe2000fffe0ff */
[----:B------:R-:W-:-:S02]  /*20d0*/  FSEL R8, R8, -INF , P5 ;  /* 0xff80000008087808 */ /* 0x000fc40002800000 */
[----:B------:R-:W-:Y:S02]  /*20e0*/  FMNMX3 R10, R10, R15, R6, !PT ;  /* 0x0000000f0a0a7276 */ /* 0x000fe40007800006 */
[----:B------:R-:W-:Y:S02]  /*20f0*/  FSEL R11, R11, -INF , P0 ;  /* 0xff8000000b0b7808 */ /* 0x000fe40000000000 */
[----:B------:R-:W-:Y:S02]  /*2100*/  FMNMX3 R10, R10, R9, R8, !PT ;  /* 0x000000090a0a7276 */ /* 0x000fe40007800008 */
[----:B------:R-:W-:Y:S02]  /*2110*/  SHF.R.U32.HI R14, RZ, 0x5, R0 ;  /* 0x00000005ff0e7819 */ /* 0x000fe40000011600 */
[----:B------:R-:W-:Y:S02]  /*2120*/  FMNMX R18, R11, R10, !PT ;  /* 0x0000000a0b127209 */ /* 0x000fe40007800000 */
[----:B------:R-:W-:-:S02]  /*2130*/  LOP3.LUT R10, R0, 0x1f, RZ, 0xc0, !PT ;  /* 0x0000001f000a7812 */ /* 0x000fc400078ec0ff */
[----:B------:R-:W-:Y:S01]  /*2140*/  SGXT.U32 R14, R14, 0x3 ;  /* 0x000000030e0e781a */ /* 0x000fe20000000000 */
[----:B------:R-:W1:Y:S01]  /*2150*/  SHFL.BFLY PT, R21, R18, 0x10, 0x1f ;  /* 0x0e001f0012157f89 */ /* 0x000e6200000e0000 */
[C---:B------:R-:W-:Y:S01]  /*2160*/  ISETP.GE.U32.AND P5, PT, R10.reuse, 0x10, PT ;  /* 0x000000100a00780c */ /* 0x040fe20003fa6070 */
[----:B------:R-:W-:Y:S01]  /*2170*/  IMAD R17, R10, UR11, RZ ;  /* 0x0000000b0a117c24 */ /* 0x000fe2000f8e02ff */
[----:B------:R-:W-:Y:S01]  /*2180*/  LOP3.LUT R45, R46, 0x4, R45, 0xf8, !PT ;  /* 0x000000042e2d7812 */ /* 0x000fe200078ef82d */
[----:B---3--:R-:W-:Y:S01]  /*2190*/  IMAD R14, R14, R25, RZ ;  /* 0x000000190e0e7224 */ /* 0x008fe200078e02ff */
[----:B------:R-:W-:Y:S01]  /*21a0*/  PRMT R27, RZ, 0x7610, R27 ;  /* 0x00007610ff1b7816 */ /* 0x000fe2000000001b */
[C---:B------:R-:W-:Y:S01]  /*21b0*/  IMAD.SHL.U32 R19, R17.reuse, 0x2, RZ ;  /* 0x0000000211137824 */ /* 0x040fe200078e00ff */
[----:B------:R-:W-:Y:S01]  /*21c0*/  PRMT R31, RZ, 0x7610, R31 ;  /* 0x00007610ff1f7816 */ /* 0x000fe2000000001f */
[----:B------:R-:W-:Y:S01]  /*21d0*/  IMAD.HI R10, R17, 0x2, RZ ;  /* 0x00000002110a7827 */ /* 0x000fe200078e02ff */
[----:B------:R-:W-:-:S02]  /*21e0*/  PRMT R33, RZ, 0x7610, R33 ;  /* 0x00007610ff217816 */ /* 0x000fc40000000021 */
[----:B--2---:R-:W-:Y:S02]  /*21f0*/  IADD3 R19, P0, P6, R19, UR6, R22 ;  /* 0x0000000613137c10 */ /* 0x004fe4000fe1e016 */
[----:B------:R-:W-:Y:S02]  /*2200*/  PRMT R35, RZ, 0x7610, R35 ;  /* 0x00007610ff237816 */ /* 0x000fe40000000023 */
[----:B------:R-:W-:Y:S02]  /*2210*/  IADD3.X R23, PT, PT, R10, UR5, R23, P0, P6 ;  /* 0x000000050a177c10 */ /* 0x000fe400087ec417 */
[C---:B------:R-:W-:Y:S02]  /*2220*/  LEA R10, R25.reuse, R14, 0x3 ;  /* 0x0000000e190a7211 */ /* 0x040fe400078e18ff */
[-C--:B------:R-:W-:Y:S02]  /*2230*/  LEA R120, P0, R14, R19.reuse, 0x1 ;  /* 0x000000130e787211 */ /* 0x080fe400078008ff */
[----:B------:R-:W-:Y:S01]  /*2240*/  LEA R118, P6, R10, R19, 0x1 ;  /* 0x000000130a767211 */ /* 0x000fe200078c08ff */
[----:B------:R-:W-:Y:S01]  /*2250*/  IMAD R17, R25, 0x8, R10 ;  /* 0x0000000819117824 */ /* 0x000fe200078e020a */
[----:B------:R-:W-:-:S02]  /*2260*/  LEA.HI.X.SX32 R121, R14, R23, 0x1, P0 ;  /* 0x000000170e797211 */ /* 0x000fc400000f0eff */
[----:B-1----:R-:W-:Y:S01]  /*2270*/  FMNMX R20, R18, R21, !PT ;  /* 0x0000001512147209 */ /* 0x002fe20007800000 */
[----:B------:R-:W-:Y:S01]  /*2280*/  IMAD R18, R25, UR4, RZ ;  /* 0x0000000419127c24 */ /* 0x000fe2000f8e02ff */
[C---:B------:R-:W-:Y:S01]  /*2290*/  LEA R116, P0, R17.reuse, R19, 0x1 ;  /* 0x0000001311747211 */ /* 0x040fe200078008ff */
[----:B------:R-:W-:Y:S01]  /*22a0*/  UIADD3 UR4, UPT, UPT, UR15, 0x38, URZ ;  /* 0x000000380f047890 */ /* 0x000fe2000fffe0ff */
[-C--:B------:R-:W-:Y:S01]  /*22b0*/  LEA.HI.X.SX32 R119, R10, R23.reuse, 0x1, P6 ;  /* 0x000000170a777211 */ /* 0x080fe200030f0eff */
[----:B0-----:R-:W-:Y:S01]  /*22c0*/  @!P5 STS [R45+UR26+0x4000], R20 ;  /* 0x004000142d00d988 */ /* 0x001fe2000800081a */
[----:B------:R-:W-:Y:S01]  /*22d0*/  LEA.HI.X.SX32 R117, R17, R23, 0x1, P0 ;  /* 0x0000001711757211 */ /* 0x000fe200000f0eff */
[C---:B------:R-:W-:Y:S01]  /*22e0*/  IMAD R17, R25.reuse, 0x10, R17 ;  /* 0x0000001019117824 */ /* 0x040fe200078e0211 */
[----:B------:R-:W-:Y:S01]  /*22f0*/  ISETP.GE.U32.AND P6, PT, R16, 0x80, PT ;  /* 0x000000801000780c */ /* 0x000fe20003fc6070 */
[----:B------:R-:W-:Y:S01]  /*2300*/  BAR.SYNC.DEFER_BLOCKING 0x0 ;  /* 0x0000000000007b1d */ /* 0x000fe20000010000 */
[----:B------:R-:W-:Y:S01]  /*2310*/  LEA R114, P0, R18, R19, 0x1 ;  /* 0x0000001312727211 */ /* 0x000fe200078008ff */
[----:B------:R-:W-:Y:S01]  /*2320*/  IMAD R10, R25, 0x8, R17 ;  /* 0x00000008190a7824 */ /* 0x000fe200078e0211 */
[----:B------:R-:W-:-:S02]  /*2330*/  PRMT R21, RZ, 0x7610, R21 ;  /* 0x00007610ff157816 */ /* 0x000fc40000000015 */
[----:B------:R-:W-:Y:S01]  /*2340*/  LEA.HI.X.SX32 R115, R18, R23, 0x1, P0 ;  /* 0x0000001712737211 */ /* 0x000fe200000f0eff */
[----:B------:R-:W-:Y:S01]  /*2350*/  IMAD R14, R25, 0x8, R10 ;  /* 0x00000008190e7824 */ /* 0x000fe200078e020a */
[----:B------:R-:W-:Y:S01]  /*2360*/  LEA R112, P0, R17, R19, 0x1 ;  /* 0x0000001311707211 */ /* 0x000fe200078008ff */
[----:B------:R-:W-:Y:S01]  /*2370*/  IMAD R18, R25, UR4, RZ ;  /* 0x0000000419127c24 */ /* 0x000fe2000f8e02ff */
[----:B------:R-:W-:Y:S01]  /*2380*/  UIADD3 UR4, UPT, UPT, UR15, 0x58, URZ ;  /* 0x000000580f047890 */ /* 0x000fe2000fffe0ff */
[----:B------:R-:W-:Y:S02]  /*2390*/  PRMT R79, RZ, 0x7610, R79 ;  /* 0x00007610ff4f7816 */ /* 0x000fe4000000004f */
[----:B------:R-:W-:Y:S02]  /*23a0*/  LEA.HI.X.SX32 R113, R17, R23, 0x1, P0 ;  /* 0x0000001711717211 */ /* 0x000fe400000f0eff */
[----:B------:R-:W-:Y:S01]  /*23b0*/  LEA R110, P0, R10, R19, 0x1 ;  /* 0x000000130a6e7211 */ /* 0x000fe200078008ff */
[----:B------:R-:W-:Y:S01]  /*23c0*/  IMAD R17, R25, UR4, RZ ;  /* 0x0000000419117c24 */ /* 0x000fe2000f8e02ff */
[----:B------:R-:W-:Y:S01]  /*23d0*/  UIADD3 UR4, UPT, UPT, UR15, 0x78, URZ ;  /* 0x000000780f047890 */ /* 0x000fe2000fffe0ff */
[----:B------:R-:W-:-:S02]  /*23e0*/  PRMT R81, RZ, 0x7610, R81 ;  /* 0x00007610ff517816 */ /* 0x000fc40000000051 */
[----:B------:R-:W-:Y:S02]  /*23f0*/  LEA.HI.X.SX32 R111, R10, R23, 0x1, P0 ;  /* 0x000000170a6f7211 */ /* 0x000fe400000f0eff */
[C---:B------:R-:W-:Y:S02]  /*2400*/  LEA R108, P0, R14.reuse, R19, 0x1 ;  /* 0x000000130e6c7211 */ /* 0x040fe400078008ff */
[----:B------:R-:W-:Y:S01]  /*2410*/  PRMT R89, RZ, 0x7610, R89 ;  /* 0x00007610ff597816 */ /* 0x000fe20000000059 */
[----:B------:R-:W0:Y:S01]  /*2420*/  @!P6 LDS R13, [R44+0x4000] ;  /* 0x004000002c0de984 */ /* 0x000e220000000800 */
[----:B------:R-:W-:Y:S01]  /*2430*/  LEA.HI.X.SX32 R109, R14, R23, 0x1, P0 ;  /* 0x000000170e6d7211 */ /* 0x000fe200000f0eff */
[C---:B------:R-:W-:Y:S01]  /*2440*/  IMAD R14, R25.reuse, 0x10, R14 ;  /* 0x00000010190e7824 */ /* 0x040fe200078e020e */
[C---:B------:R-:W-:Y:S02]  /*2450*/  LEA R106, P0, R18.reuse, R19, 0x1 ;  /* 0x00000013126a7211 */ /* 0x040fe400078008ff */
[----:B------:R-:W-:Y:S01]  /*2460*/  PRMT R93, RZ, 0x7610, R93 ;  /* 0x00007610ff5d7816 */ /* 0x000fe2000000005d */
[----:B------:R-:W-:Y:S01]  /*2470*/  IMAD R10, R25, 0x8, R14 ;  /* 0x00000008190a7824 */ /* 0x000fe200078e020e */
[----:B------:R-:W-:-:S02]  /*2480*/  LEA.HI.X.SX32 R107, R18, R23, 0x1, P0 ;  /* 0x00000017126b7211 */ /* 0x000fc400000f0eff */
[----:B------:R-:W-:-:S04]  /*2490*/  LEA R104, P0, R14, R19, 0x1 ;  /* 0x000000130e687211 */ /* 0x000fc800078008ff */
[----:B------:R-:W-:Y:S01]  /*24a0*/  LEA.HI.X.SX32 R105, R14, R23, 0x1, P0 ;  /* 0x000000170e697211 */ /* 0x000fe200000f0eff */
[----:B------:R-:W-:Y:S01]  /*24b0*/  IMAD R14, R25, 0x8, R10 ;  /* 0x00000008190e7824 */ /* 0x000fe200078e020a */
[----:B------:R-:W-:-:S04]  /*24c0*/  LEA R102, P0, R10, R19, 0x1 ;  /* 0x000000130a667211 */ /* 0x000fc800078008ff */
[----:B------:R-:W-:Y:S02]  /*24d0*/  LEA.HI.X.SX32 R103, R10, R23, 0x1, P0 ;  /* 0x000000170a677211 */ /* 0x000fe400000f0eff */
[----:B------:R-:W-:-:S04]  /*24e0*/  LEA R100, P0, R14, R19, 0x1 ;  /* 0x000000130e647211 */ /* 0x000fc800078008ff */
[----:B------:R-:W-:Y:S01]  /*24f0*/  LEA.HI.X.SX32 R101, R14, R23, 0x1, P0 ;  /* 0x000000170e657211 */ /* 0x000fe200000f0eff */
[----:B------:R-:W-:Y:S01]  /*2500*/  IMAD R14, R25, 0x10, R14 ;  /* 0x00000010190e7824 */ /* 0x000fe200078e020e */
[----:B------:R-:W-:-:S03]  /*2510*/  LEA R98, P0, R17, R19, 0x1 ;  /* 0x0000001311627211 */ /* 0x000fc600078008ff */
[----:B------:R-:W-:Y:S01]  /*2520*/  IMAD R10, R25, 0x8, R14 ;  /* 0x00000008190a7824 */ /* 0x000fe200078e020e */
[----:B------:R-:W-:Y:S01]  /*2530*/  LEA.HI.X.SX32 R99, R17, R23, 0x1, P0 ;  /* 0x0000001711637211 */ /* 0x000fe200000f0eff */
[----:B------:R-:W-:Y:S01]  /*2540*/  IMAD R17, R25, UR4, RZ ;  /* 0x0000000419117c24 */ /* 0x000fe2000f8e02ff */
[----:B------:R-:W-:-:S04]  /*2550*/  LEA R96, P0, R14, R19, 0x1 ;  /* 0x000000130e607211 */ /* 0x000fc800078008ff */
[----:B------:R-:W-:Y:S01]  /*2560*/  LEA.HI.X.SX32 R97, R14, R23, 0x1, P0 ;  /* 0x000000170e617211 */ /* 0x000fe200000f0eff */
[----:B------:R-:W-:Y:S01]  /*2570*/  IMAD R14, R25, 0x8, R10 ;  /* 0x00000008190e7824 */ /* 0x000fe200078e020a */
[C---:B------:R-:W-:Y:S01]  /*2580*/  LEA R94, P0, R10.reuse, R19, 0x1 ;  /* 0x000000130a5e7211 */ /* 0x040fe200078008ff */
[----:B0-----:R-:W0:Y:S01]  /*2590*/  SHFL.BFLY PT, R18, R13, 0x1, 0x1f ;  /* 0x0c201f000d127f89 */ /* 0x001e2200000e0000 */
[----:B------:R-:W-:Y:S02]  /*25a0*/  PRMT R25, RZ, 0x7610, R25 ;  /* 0x00007610ff197816 */ /* 0x000fe40000000019 */
[----:B------:R-:W-:Y:S02]  /*25b0*/  LEA.HI.X.SX32 R95, R10, R23, 0x1, P0 ;  /* 0x000000170a5f7211 */ /* 0x000fe400000f0eff */
[----:B------:R-:W-:-:S04]  /*25c0*/  LEA R90, P0, R14, R19, 0x1 ;  /* 0x000000130e5a7211 */ /* 0x000fc800078008ff */
[----:B------:R-:W-:Y:S02]  /*25d0*/  LEA.HI.X.SX32 R91, R14, R23, 0x1, P0 ;  /* 0x000000170e5b7211 */ /* 0x000fe400000f0eff */
[C---:B------:R-:W-:Y:S02]  /*25e0*/  LEA R86, P0, R17.reuse, R19, 0x1 ;  /* 0x0000001311567211 */ /* 0x040fe400078008ff */
[----:B------:R-:W-:Y:S02]  /*25f0*/  PRMT R19, RZ, 0x7610, R19 ;  /* 0x00007610ff137816 */ /* 0x000fe40000000013 */
[----:B------:R-:W-:Y:S02]  /*2600*/  LEA.HI.X.SX32 R87, R17, R23, 0x1, P0 ;  /* 0x0000001711577211 */ /* 0x000fe400000f0eff */
[----:B------:R-:W-:Y:S02]  /*2610*/  LOP3.LUT P0, RZ, R0, 0x1, RZ, 0xc0, !PT ;  /* 0x0000000100ff7812 */ /* 0x000fe4000780c0ff */
[----:B------:R-:W-:-:S02]  /*2620*/  PRMT R23, RZ, 0x7610, R23 ;  /* 0x00007610ff177816 */ /* 0x000fc40000000017 */
[----:B------:R-:W-:Y:S02]  /*2630*/  ISETP.LT.U32.AND P0, PT, R16, 0x80, !P0 ;  /* 0x000000801000780c */ /* 0x000fe40004701070 */
[----:B0-----:R-:W-:-:S11]  /*2640*/  FMNMX R17, R13, R18, !PT ;  /* 0x000000120d117209 */ /* 0x001fd60007800000 */
[----:B------:R0:W-:Y:S01]  /*2650*/  @P0 STS [R44+0x4000], R17 ;  /* 0x004000112c000388 */ /* 0x0001e20000000800 */
[----:B------:R-:W-:Y:S01]  /*2660*/  BAR.SYNC.DEFER_BLOCKING 0x0 ;  /* 0x0000000000007b1d */ /* 0x000fe20000010000 */
[----:B0-----:R-:W-:-:S05]  /*2670*/  PRMT R17, RZ, 0x7610, R17 ;  /* 0x00007610ff117816 */ /* 0x001fca0000000011 */
[----:B------:R-:W0:Y:S02]  /*2680*/  LDS R76, [R46+UR26+0x4000] ;  /* 0x0040001a2e4c7984 */ /* 0x000e240008000800 */
[----:B0-----:R-:W-:-:S05]  /*2690*/  FMNMX R76, R76, -INF , !PT ;  /* 0xff8000004c4c7809 */ /* 0x001fca0007800000 */
[--C-:B------:R-:W-:Y:S01]  /*26a0*/  FADD R5, R5, -R76.reuse ;  /* 0x8000004c05057221 */ /* 0x100fe20000000000 */
[--C-:B------:R-:W-:Y:S01]  /*26b0*/  FADD R7, R7, -R76.reuse ;  /* 0x8000004c07077221 */ /* 0x100fe20000000000 */
[--C-:B------:R-:W-:Y:S01]  /*26c0*/  FADD R15, R15, -R76.reuse ;  /* 0x8000004c0f0f7221 */ /* 0x100fe20000000000 */
[--C-:B------:R-:W-:Y:S01]  /*26d0*/  FADD R10, R6, -R76.reuse ;  /* 0x8000004c060a7221 */ /* 0x100fe20000000000 */
[----:B------:R-:W-:Y:S01]  /*26e0*/  FMUL R13, R5, 1.4426950216293334961 ;  /* 0x3fb8aa3b050d7820 */ /* 0x000fe20000400000 */
[--C-:B------:R-:W-:Y:S01]  /*26f0*/  FADD R5, R4, -R76.reuse ;  /* 0x8000004c04057221 */ /* 0x100fe20000000000 */
[----:B------:R-:W-:Y:S01]  /*2700*/  FMUL R7, R7, 1.4426950216293334961 ;  /* 0x3fb8aa3b07077820 */ /* 0x000fe20000400000 */
[----:B------:R-:W-:Y:S01]  /*2710*/  FMUL R15, R15, 1.4426950216293334961 ;  /* 0x3fb8aa3b0f0f7820 */ /* 0x000fe20000400000 */
[----:B------:R-:W-:Y:S01]  /*2720*/  MUFU.EX2 R4, R13 ;  /* 0x0000000d00047308 */ /* 0x000fe20000000800 */
[----:B------:R-:W-:Y:S01]  /*2730*/  FMUL R5, R5, 1.4426950216293334961 ;  /* 0x3fb8aa3b05057820 */ /* 0x000fe20000400000 */
[----:B------:R-:W-:Y:S01]  /*2740*/  FMUL R14, R10, 1.4426950216293334961 ;  /* 0x3fb8aa3b0a0e7820 */ /* 0x000fe20000400000 */
[--C-:B------:R-:W-:Y:S01]  /*2750*/  FADD R10, R9, -R76.reuse ;  /* 0x8000004c090a7221 */ /* 0x100fe20000000000 */
[--C-:B------:R-:W-:Y:S01]  /*2760*/  FADD R8, R8, -R76.reuse ;  /* 0x8000004c08087221 */ /* 0x100fe20000000000 */
[----:B------:R-:W-:-:S02]  /*2770*/  FADD R11, R11, -R76 ;  /* 0x8000004c0b0b7221 */ /* 0x000fc40000000000 */
[----:B------:R-:W-:Y:S01]  /*2780*/  FMUL R10, R10, 1.4426950216293334961 ;  /* 0x3fb8aa3b0a0a7820 */ /* 0x000fe20000400000 */
[----:B------:R-:W0:Y:S01]  /*2790*/  MUFU.EX2 R5, R5 ;  /* 0x0000000500057308 */ /* 0x000e220000000800 */
[----:B------:R-:W-:Y:S01]  /*27a0*/  FMUL R8, R8, 1.4426950216293334961 ;  /* 0x3fb8aa3b08087820 */ /* 0x000fe20000400000 */
[----:B------:R-:W-:-:S06]  /*27b0*/  FMUL R11, R11, 1.4426950216293334961 ;  /* 0x3fb8aa3b0b0b7820 */ /* 0x000fcc0000400000 */
[----:B------:R-:W1:Y:S08]  /*27c0*/  MUFU.EX2 R7, R7 ;  /* 0x0000000700077308 */ /* 0x000e700000000800 */
[----:B------:R2:W3:Y:S01]  /*27d0*/  MUFU.EX2 R6, R15 ;  /* 0x0000000f00067308 */ /* 0x0004e20000000800 */
[----:B0-----:R-:W-:-:S07]  /*27e0*/  FADD R16, R4, R5 ;  /* 0x0000000504107221 */ /* 0x001fce0000000000 */
[----:B------:R3:W0:Y:S01]  /*27f0*/  MUFU.EX2 R9, R14 ;  /* 0x0000000e00097308 */ /* 0x0006220000000800 */
[----:B-1----:R-:W-:Y:S01]  /*2800*/  FADD R13, R7, R16 ;  /* 0x00000010070d7221 */ /* 0x002fe20000000000 */
[----:B--2---:R-:W-:Y:S01]  /*2810*/  PRMT R15, RZ, 0x7610, R15 ;  /* 0x00007610ff0f7816 */ /* 0x004fe2000000000f */
[----:B------:R-:W-:Y:S06]  /*2820*/  BAR.SYNC.DEFER_BLOCKING 0x0 ;  /* 0x0000000000007b1d */ /* 0x000fec0000010000 */
[----:B------:R-:W1:Y:S01]  /*2830*/  MUFU.EX2 R10, R10 ;  /* 0x0000000a000a7308 */ /* 0x000e620000000800 */
[----:B---3--:R-:W-:-:S07]  /*2840*/  FADD R14, R6, R13 ;  /* 0x0000000d060e7221 */ /* 0x008fce0000000000 */
[----:B------:R-:W2:Y:S01]  /*2850*/  MUFU.EX2 R8, R8 ;  /* 0x0000000800087308 */ /* 0x000ea20000000800 */
[----:B0-----:R-:W-:-:S07]  /*2860*/  FADD R13, R9, R14 ;  /* 0x0000000e090d7221 */ /* 0x001fce0000000000 */
[----:B------:R-:W0:Y:S01]  /*2870*/  MUFU.EX2 R11, R11 ;  /* 0x0000000b000b7308 */ /* 0x000e220000000800 */
[----:B-1----:R-:W-:-:S04]  /*2880*/  FADD R13, R10, R13 ;  /* 0x0000000d0a0d7221 */ /* 0x002fc80000000000 */
[----:B--2---:R-:W-:-:S04]  /*2890*/  FADD R14, R8, R13 ;  /* 0x0000000d080e7221 */ /* 0x004fc80000000000 */
[----:B0-----:R-:W-:-:S05]  /*28a0*/  FADD R14, R11, R14 ;  /* 0x0000000e0b0e7221 */ /* 0x001fca0000000000 */
[----:B------:R-:W0:Y:S02]  /*28b0*/  SHFL.BFLY PT, R13, R14, 0x10, 0x1f ;  /* 0x0e001f000e0d7f89 */ /* 0x000e2400000e0000 */
[----:B0-----:R-:W-:-:S05]  /*28c0*/  FADD R16, R14, R13 ;  /* 0x0000000d0e107221 */ /* 0x001fca0000000000 */
[----:B------:R-:W-:Y:S01]  /*28d0*/  @!P5 STS [R45+UR26+0x4000], R16 ;  /* 0x004000102d00d988 */ /* 0x000fe2000800081a */
[----:B------:R-:W-:Y:S06]  /*28e0*/  BAR.SYNC.DEFER_BLOCKING 0x0 ;  /* 0x0000000000007b1d */ /* 0x000fec0000010000 */
[----:B------:R-:W0:Y:S04]  /*28f0*/  @!P6 LDS R12, [R44+0x4000] ;  /* 0x004000002c0ce984 */ /* 0x000e280000000800 */
[----:B0-----:R-:W0:Y:S02]  /*2900*/  SHFL.BFLY PT, R13, R12, 0x1, 0x1f ;  /* 0x0c201f000c0d7f89 */ /* 0x001e2400000e0000 */
[----:B0-----:R-:W-:-:S05]  /*2910*/  FADD R13, R12, R13 ;  /* 0x0000000d0c0d7221 */ /* 0x001fca0000000000 */
[----:B------:R0:W-:Y:S01]  /*2920*/  @P0 STS [R44+0x4000], R13 ;  /* 0x0040000d2c000388 */ /* 0x0001e20000000800 */
[----:B------:R-:W-:Y:S01]  /*2930*/  BAR.SYNC.DEFER_BLOCKING 0x0 ;  /* 0x0000000000007b1d */ /* 0x000fe20000010000 */
[----:B0-----:R-:W-:-:S05]  /*2940*/  PRMT R13, RZ, 0x7610, R13 ;  /* 0x00007610ff0d7816 */ /* 0x001fca000000000d */
[----:B------:R-:W2:Y:S04]  /*2950*/  @P1 LDG.E.U16 R15, desc[UR30][R120.64] ;  /* 0x0000001e780f1981 */ /* 0x000ea8000c1e1500 */
[----:B------:R-:W3:Y:S04]  /*2960*/  @P1 LDG.E.U16 R17, desc[UR30][R118.64] ;  /* 0x0000001e76111981 */ /* 0x000ee8000c1e1500 */
[----:B------:R-:W4:Y:S04]  /*2970*/  @P1 LDG.E.U16 R19, desc[UR30][R116.64] ;  /* 0x0000001e74131981 */ /* 0x000f28000c1e1500 */
[----:B------:R-:W5:Y:S04]  /*2980*/  @P1 LDG.E.U16 R21, desc[UR30][R114.64] ;  /* 0x0000001e72151981 */ /* 0x000f68000c1e1500 */
        /* <DEDUP_REMOVED lines=11> */
[----:B------:R-:W5:Y:S01]  /*2a40*/  @P1 LDG.E.U16 R93, desc[UR30][R86.64] ;  /* 0x0000001e565d1981 */ /* 0x000f62000c1e1500 */
[----:B------:R-:W-:Y:S01]  /*2a50*/  UIADD3 UR29, UPT, UPT, UR25, 0x80, URZ ;  /* 0x00000080191d7890 */ /* 0x000fe2000fffe0ff */
[----:B------:R-:W-:Y:S01]  /*2a60*/  FADD R12, -R76, -INF ;  /* 0xff8000004c0c7421 */ /* 0x000fe20000000100 */
[----:B------:R-:W-:Y:S01]  /*2a70*/  F2FP.BF16.F32.PACK_AB R4, R5, R4 ;  /* 0x000000040504723e */ /* 0x000fe200000010ff */
[----:B------:R0:W1:Y:S01]  /*2a80*/  LDS R77, [R46+UR26+0x4000] ;  /* 0x0040001a2e4d7984 */ /* 0x0000620008000800 */
[----:B------:R-:W-:Y:S01]  /*2a90*/  UIADD3 UR8, UPT, UPT, UR8, UR29, URZ ;  /* 0x0000001d08087290 */ /* 0x000fe2000fffe0ff */
[----:B------:R-:W-:Y:S01]  /*2aa0*/  F2FP.BF16.F32.PACK_AB R5, R6, R7 ;  /* 0x000000070605723e */ /* 0x000fe200000010ff */
[----:B------:R-:W-:Y:S01]  /*2ab0*/  FMUL R78, R12, 1.4426950216293334961 ;  /* 0x3fb8aa3b0c4e7820 */ /* 0x000fe20000400000 */
[----:B------:R-:W-:Y:S01]  /*2ac0*/  BAR.SYNC.DEFER_BLOCKING 0x0 ;  /* 0x0000000000007b1d */ /* 0x000fe20000010000 */
[----:B------:R-:W-:Y:S01]  /*2ad0*/  ULEA UR28, UR28, UR8, 0x1 ;  /* 0x000000081c1c7291 */ /* 0x000fe2000f8e08ff */
[----:B------:R-:W-:-:S02]  /*2ae0*/  F2FP.BF16.F32.PACK_AB R6, R10, R9 ;  /* 0x000000090a06723e */ /* 0x000fc400000010ff */
[----:B------:R-:W-:Y:S02]  /*2af0*/  F2FP.BF16.F32.PACK_AB R7, R11, R8 ;  /* 0x000000080b07723e */ /* 0x000fe400000010ff */
[----:B--2---:R0:W-:Y:S04]  /*2b00*/  STS.U16 [R40+UR26+0x4000], R15 ;  /* 0x0040000f28007988 */ /* 0x0041e8000800041a */
[----:B---3--:R0:W-:Y:S04]  /*2b10*/  STS.U16 [R40+UR26+0x4200], R17 ;  /* 0x0042001128007988 */ /* 0x0081e8000800041a */
[----:B----4-:R0:W-:Y:S04]  /*2b20*/  STS.U16 [R40+UR26+0x4400], R19 ;  /* 0x0044001328007988 */ /* 0x0101e8000800041a */
[----:B-----5:R0:W-:Y:S04]  /*2b30*/  STS.U16 [R40+UR26+0x4600], R21 ;  /* 0x0046001528007988 */ /* 0x0201e8000800041a */
        /* <DEDUP_REMOVED lines=12> */
[----:B-1----:R-:W-:Y:S05]  /*2c00*/  @!P1 BRA `(.L_x_9) ;  /* 0x0000000000089947 */ /* 0x002fea0003800000 */
[----:B------:R1:W-:Y:S01]  /*2c10*/  STTM.16dp32bit_t0_t15.x4 tmem[UR28], R4 ;  /* 0x00000004000079ed */ /* 0x0003e2000890001c */
[----:B------:R1:W-:Y:S02]  /*2c20*/  STTM.16dp32bit_t16_t31.x4 tmem[UR28+0x4], R4 ;  /* 0x00000404000079ed */ /* 0x0003e4000892001c */
.L_x_9:
[----:B------:R-:W2:Y:S02]  /*2c30*/  FENCE.VIEW.ASYNC.T ;  /* 0x00000000000073c6 */ /* 0x000ea40000000200 */
[----:B--2---:R-:W-:Y:S06]  /*2c40*/  BAR.SYNC.DEFER_BLOCKING 0x0 ;  /* 0x0000000000007b1d */ /* 0x004fec0000010000 */
[----:B------:R-:W2:Y:S01]  /*2c50*/  MUFU.EX2 R78, R78 ;  /* 0x0000004e004e7308 */ /* 0x000ea20000000800 */
[----:B01----:R-:W0:Y:S01]  /*2c60*/  LDTM.16dp32bit_t0_t15.x32 R4, tmem[UR24] ;  /* 0x00000018000479ee */ /* 0x003e220008a80000 */
[----:B------:R-:W1:Y:S01]  /*2c70*/  LDTM.16dp32bit_t16_t31.x32 R4, tmem[UR24+0x20] ;  /* 0x00002018000479ee */ /* 0x000e620008aa0000 */
[----:B------:R-:W-:Y:S01]  /*2c80*/  NOP ;  /* 0x0000000000007918 */ /* 0x000fe20000000000 */
[----:B------:R-:W-:Y:S05]  /*2c90*/  @!P1 BRA `(.L_x_10) ;  /* 0x0000000000889947 */ /* 0x000fea0003800000 */
[C---:B012---:R-:W-:Y:S01]  /*2ca0*/  FMUL R4, R78.reuse, R4 ;  /* 0x000000044e047220 */ /* 0x047fe20000400000 */
[C---:B------:R-:W-:Y:S01]  /*2cb0*/  FMUL R5, R78.reuse, R5 ;  /* 0x000000054e057220 */ /* 0x040fe20000400000 */
        /* <DEDUP_REMOVED lines=29> */
[----:B------:R-:W-:-:S04]  /*2e90*/  FMUL R35, R78, R35 ;  /* 0x000000234e237220 */ /* 0x000fc80000400000 */
[----:B------:R3:W-:Y:S01]  /*2ea0*/  STTM.16dp32bit_t0_t15.x32 tmem[UR24], R4 ;  /* 0x00000004000079ed */ /* 0x0007e20008a80018 */
[----:B------:R3:W-:Y:S02]  /*2eb0*/  STTM.16dp32bit_t16_t31.x32 tmem[UR24+0x20], R4 ;  /* 0x00002004000079ed */ /* 0x0007e40008aa0018 */
.L_x_10:
[----:B-1----:R-:W1:Y:S02]  /*2ec0*/  FENCE.VIEW.ASYNC.T ;  /* 0x00000000000073c6 */ /* 0x002e640000000200 */
[----:B-1----:R-:W-:Y:S01]  /*2ed0*/  BAR.SYNC.DEFER_BLOCKING 0x0 ;  /* 0x0000000000007b1d */ /* 0x002fe20000010000 */
[----:B--2---:R-:W-:Y:S01]  /*2ee0*/  FADD R77, R78, R77 ;  /* 0x0000004d4e4d7221 */ /* 0x004fe20000000000 */
[----:B------:R-:W-:Y:S01]  /*2ef0*/  UIADD3 UR68, UPT, UPT, UR26, 0xa000, URZ ;  /* 0x0000a0001a447890 */ /* 0x000fe2000fffe0ff */
[----:B------:R-:W-:-:S03]  /*2f00*/  FSEL R93, R76, -INF , P1 ;  /* 0xff8000004c5d7808 */ /* 0x000fc60000800000 */
[----:B------:R-:W-:Y:S01]  /*2f10*/  FSEL R76, R77, 1, P1 ;  /* 0x3f8000004d4c7808 */ /* 0x000fe20000800000 */
[----:B------:R1:W-:Y:S06]  /*2f20*/  MEMBAR.ALL.CTA ;  /* 0x0000000000007992 */ /* 0x0003ec0000008000 */
[----:B-1----:R-:W1:Y:S02]  /*2f30*/  FENCE.VIEW.ASYNC.S ;  /* 0x00000000000073c6 */ /* 0x002e640000000000 */
[----:B-1----:R-:W-:Y:S06]  /*2f40*/  BAR.SYNC.DEFER_BLOCKING 0x0 ;  /* 0x0000000000007b1d */ /* 0x002fec0000010000 */
[----:B------:R-:W-:Y:S05]  /*2f50*/  @!P2 BRA `(.L_x_11) ;  /* 0x000000000064a947 */ /* 0x000fea0003800000 */
[----:B------:R-:W-:Y:S01]  /*2f60*/  UIADD3 UR4, UPT, UPT, UR26, 0x4000, URZ ;  /* 0x000040001a047890 */ /* 0x000fe2000fffe0ff */
[----:B------:R-:W-:Y:S01]  /*2f70*/  BSSY.RECONVERGENT B0, `(.L_x_12) ;  /* 0x0000016000007945 */ /* 0x000fe20003800200 */
[----:B------:R-:W-:Y:S02]  /*2f80*/  ELECT P1, URZ, PT ;  /* 0x0000000000ff782f */ /* 0x000fe40003820000 */
[----:B------:R-:W-:Y:S01]  /*2f90*/  USHF.R.U32.HI UR4, URZ, 0x4, UR4 ;  /* 0x00000004ff047899 */ /* 0x000fe20008011604 */
[----:B------:R-:W-:Y:S01]  /*2fa0*/  UMOV UR8, 0xfffffffe ;  /* 0xfffffffe00087882 */ /* 0x000fe20000000000 */
[----:B------:R-:W-:Y:S02]  /*2fb0*/  UMOV UR9, 0x7fffbfdf ;  /* 0x7fffbfdf00097882 */ /* 0x000fe40000000000 */
[----:B------:R-:W-:Y:S01]  /*2fc0*/  USGXT.U32 UR4, UR4, 0xe ;  /* 0x0000000e0404789a */ /* 0x000fe20008000000 */
[----:B------:R-:W-:Y:S01]  /*2fd0*/  UMOV UR5, URZ ;  /* 0x000000ff00057c82 */ /* 0x000fe20008000000 */
[----:B------:R-:W-:-:S02]  /*2fe0*/  UIADD3 UR6, UPT, UPT, UR25, 0x88, URZ ;  /* 0x0000008819067890 */ /* 0x000fc4000fffe0ff */
[----:B------:R-:W-:Y:S01]  /*2ff0*/  UIADD3.64 UR8, UPT, UPT, UR4, -UR8, URZ ;  /* 0x8000000804087297 */ /* 0x000fe2000fffe0ff */
[----:B------:R-:W-:Y:S01]  /*3000*/  UMOV UR12, 0x0 ;  /* 0x00000000000c7882 */ /* 0x000fe20000000000 */
[----:B------:R-:W-:Y:S01]  /*3010*/  UMOV UR13, 0x4200490 ;  /* 0x04200490000d7882 */ /* 0x000fe20000000000 */
[----:B------:R-:W-:Y:S01]  /*3020*/  UMOV UR5, 0x80004020 ;  /* 0x8000402000057882 */ /* 0x000fe20000000000 */
[----:B------:R-:W-:Y:S01]  /*3030*/  UMOV UR16, 0x0 ;  /* 0x0000000000107882 */ /* 0x000fe20000000000 */
[----:B------:R-:W-:Y:S01]  /*3040*/  UMOV UR17, 0x4200490 ;  /* 0x0420049000117882 */ /* 0x000fe20000000000 */
[----:B------:R1:W-:Y:S03]  /*3050*/  UTCHMMA tmem[UR29], gdesc[UR4], tmem[UR25], tmem[UR12], idesc[UR13], UPT ;  /* 0x00ff0c041d0079ea */ /* 0x0003e6000b800019 */
[----:B------:R1:W-:Y:S01]  /*3060*/  UTCHMMA tmem[UR6], gdesc[UR8], tmem[UR25], tmem[UR16], idesc[UR17], UPT ;  /* 0x00ff1008060079ea */ /* 0x0003e2000b800019 */
[----:B------:R-:W-:Y:S05]  /*3070*/  @!P1 BRA `(.L_x_13) ;  /* 0x0000000000149947 */ /* 0x000fea0003800000 */
[----:B-1----:R-:W-:Y:S01]  /*3080*/  UMOV UR4, UR68 ;  /* 0x0000004400047c82 */ /* 0x002fe20008000000 */
[----:B------:R-:W-:Y:S02]  /*3090*/  UMOV UR5, URZ ;  /* 0x000000ff00057c82 */ /* 0x000fe40008000000 */
[----:B------:R-:W-:Y:S02]  /*30a0*/  UMOV UR4, UR4 ;  /* 0x0000000400047c82 */ /* 0x000fe40008000000 */
[----:B------:R2:W-:Y:S01]  /*30b0*/  UTCBAR [UR4], URZ ;  /* 0x000000ff040073e9 */ /* 0x0005e200080000ff */
[----:B------:R-:W-:Y:S02]  /*30c0*/  NOP ;  /* 0x0000000000007918 */ /* 0x000fe40000000000 */
.L_x_13:
[----:B-12---:R-:W-:Y:S05]  /*30d0*/  BSYNC.RECONVERGENT B0 ;  /* 0x0000000000007941 */ /* 0x006fea0003800200 */
.L_x_12:
[----:B------:R-:W-:Y:S05]  /*30e0*/  BRA `(.L_x_14) ;  /* 0x0000000000087947 */ /* 0x000fea0003800000 */
.L_x_11:
[----:B------:R-:W-:-:S13]  /*30f0*/  ISETP.GE.AND P1, PT, R43, RZ, PT ;  /* 0x000000ff2b00720c */ /* 0x000fda0003f26270 */
[----:B------:R-:W-:Y:S05]  /*3100*/  @!P1 BRA `(.L_x_15) ;  /* 0x0000001800209947 */ /* 0x000fea0003800000 */
.L_x_14:
[----:B------:R-:W-:Y:S01]  /*3110*/  USHF.R.U32.HI UR14, URZ, 0x4, UR26 ;  /* 0x00000004ff0e7899 */ /* 0x000fe2000801161a */
[----:B------:R-:W-:Y:S01]  /*3120*/  IMAD.SHL.U32 R47, R47, 0x20, RZ ;  /* 0x000000202f2f7824 */ /* 0x000fe200078e00ff */
[----:B------:R-:W-:Y:S01]  /*3130*/  USHF.R.U32.HI UR16, URZ, 0x4, UR7 ;  /* 0x00000004ff107899 */ /* 0x000fe20008011607 */
[----:B0--3--:R-:W-:Y:S01]  /*3140*/  IMAD.MOV.U32 R12, RZ, RZ, RZ ;  /* 0x000000ffff0c7224 */ /* 0x009fe200078e00ff */
[----:B------:R-:W-:Y:S01]  /*3150*/  USGXT.U32 UR14, UR14, 0xe ;  /* 0x0000000e0e0e789a */ /* 0x000fe20008000000 */
[----:B------:R-:W-:Y:S01]  /*3160*/  IMAD.MOV.U32 R77, RZ, RZ, RZ ;  /* 0x000000ffff4d7224 */ /* 0x000fe200078e00ff */
[----:B------:R-:W-:Y:S01]  /*3170*/  USGXT.U32 UR16, UR16, 0xe ;  /* 0x0000000e1010789a */ /* 0x000fe20008000000 */
[----:B------:R-:W-:Y:S01]  /*3180*/  IMAD.MOV.U32 R79, RZ, RZ, R47 ;  /* 0x000000ffff4f7224 */ /* 0x000fe200078e002f */
[----:B------:R-:W-:Y:S02]  /*3190*/  UIADD3 UR4, UPT, UPT, UR26, 0x8000, URZ ;  /* 0x000080001a047890 */ /* 0x000fe4000fffe0ff */
[----:B------:R-:W-:-:S02]  /*31a0*/  UIADD3 UR8, UP2, UPT, UR14, 0x80, URZ ;  /* 0x000000800e087890 */ /* 0x000fc4000ff5e0ff */
[----:B------:R-:W-:Y:S02]  /*31b0*/  USHF.L.U32 UR70, UR11, 0x5, URZ ;  /* 0x000000050b467899 */ /* 0x000fe400080006ff */
[----:B------:R-:W-:Y:S01]  /*31c0*/  UIADD3 UR10, UP1, UPT, UR16, 0x2, URZ ;  /* 0x00000002100a7890 */ /* 0x000fe2000ff3e0ff */
[----:B------:R-:W-:Y:S01]  /*31d0*/  UMOV UR6, URZ ;  /* 0x000000ff00067c82 */ /* 0x000fe20008000000 */
[----:B------:R-:W-:Y:S02]  /*31e0*/  USHF.R.U32.HI UR4, URZ, 0x4, UR4 ;  /* 0x00000004ff047899 */ /* 0x000fe40008011604 */
[----:B------:R-:W-:Y:S01]  /*31f0*/  IMAD.U32 R78, RZ, RZ, UR70 ;  /* 0x00000046ff4e7e24 */ /* 0x000fe2000f8e00ff */
[----:B------:R-:W-:Y:S01]  /*3200*/  UMOV UR5, URZ ;  /* 0x000000ff00057c82 */ /* 0x000fe20008000000 */
[----:B------:R-:W-:Y:S02]  /*3210*/  UIADD3.X UR9, UPT, UPT, UR6, 0x40004040, URZ, UP2, !UPT ;  /* 0x4000404006097890 */ /* 0x000fe400097fe4ff */
[----:B------:R-:W-:-:S02]  /*3220*/  UIADD3.X UR11, UPT, UPT, UR5, 0x40004040, URZ, UP1, !UPT ;  /* 0x40004040050b7890 */ /* 0x000fc40008ffe4ff */
[----:B------:R-:W-:Y:S02]  /*3230*/  UIADD3 UR34, UP2, UPT, UR8, 0x100, URZ ;  /* 0x0000010008227890 */ /* 0x000fe4000ff5e0ff */
[----:B------:R-:W-:Y:S02]  /*3240*/  USGXT.U32 UR4, UR4, 0xe ;  /* 0x0000000e0404789a */ /* 0x000fe40008000000 */
[----:B------:R-:W-:Y:S02]  /*3250*/  UIADD3 UR32, UP1, UPT, UR8, 0x80, URZ ;  /* 0x0000008008207890 */ /* 0x000fe4000ff3e0ff */
[----:B------:R-:W-:Y:S02]  /*3260*/  UIADD3 UR36, UP3, UPT, UR8, 0x180, URZ ;  /* 0x0000018008247890 */ /* 0x000fe4000ff7e0ff */
[----:B------:R-:W-:Y:S02]  /*3270*/  UIADD3 UR38, UP4, UPT, UR8, 0x200, URZ ;  /* 0x0000020008267890 */ /* 0x000fe4000ff9e0ff */
[----:B------:R-:W-:-:S02]  /*3280*/  UIADD3 UR40, UP5, UPT, UR8, 0x280, URZ ;  /* 0x0000028008287890 */ /* 0x000fc4000ffbe0ff */
[----:B------:R-:W-:Y:S01]  /*3290*/  UIADD3 UR42, UP6, UPT, UR8, 0x300, URZ ;  /* 0x00000300082a7890 */ /* 0x000fe2000ffde0ff */
[----:B------:R-:W-:Y:S01]  /*32a0*/  UMOV UR12, 0xfffffffe ;  /* 0xfffffffe000c7882 */ /* 0x000fe20000000000 */
[----:B------:R-:W-:Y:S01]  /*32b0*/  UMOV UR13, 0x7fffbfdf ;  /* 0x7fffbfdf000d7882 */ /* 0x000fe20000000000 */
[----:B------:R-:W-:Y:S01]  /*32c0*/  UIADD3.X UR35, UPT, UPT, UR9, URZ, URZ, UP2, !UPT ;  /* 0x000000ff09237290 */ /* 0x000fe200097fe4ff */
[----:B------:R-:W-:Y:S01]  /*32d0*/  UMOV UR69, 0x1 ;  /* 0x0000000100457882 */ /* 0x000fe20000000000 */
[----:B------:R-:W-:Y:S01]  /*32e0*/  UMOV UR73, 0xffffffe0 ;  /* 0xffffffe000497882 */ /* 0x000fe20000000000 */
[----:B------:R-:W-:Y:S01]  /*32f0*/  UMOV UR72, 0xffffffff ;  /* 0xffffffff00487882 */ /* 0x000fe20000000000 */
[----:B------:R-:W0:Y:S01]  /*3300*/  LDCU UR71, c[0x0][0x3a8] ;  /* 0x00007500ff4777ac */ /* 0x000e220008000800 */
[----:B------:R-:W-:Y:S02]  /*3310*/  UIADD3.64 UR12, UPT, UPT, UR4, -UR12, URZ ;  /* 0x8000000c040c7297 */ /* 0x000fe4000fffe0ff */
[----:B------:R-:W-:-:S02]  /*3320*/  UIADD3.X UR33, UPT, UPT, UR9, URZ, URZ, UP1, !UPT ;  /* 0x000000ff09217290 */ /* 0x000fc40008ffe4ff */
[----:B------:R-:W-:Y:S02]  /*3330*/  UIADD3.X UR37, UPT, UPT, UR9, URZ, URZ, UP3, !UPT ;  /* 0x000000ff09257290 */ /* 0x000fe40009ffe4ff */
[----:B------:R-:W-:Y:S02]  /*3340*/  UIADD3.X UR39, UPT, UPT, UR9, URZ, URZ, UP4, !UPT ;  /* 0x000000ff09277290 */ /* 0x000fe4000a7fe4ff */
[----:B------:R-:W-:Y:S02]  /*3350*/  UIADD3.X UR41, UPT, UPT, UR9, URZ, URZ, UP5, !UPT ;  /* 0x000000ff09297290 */ /* 0x000fe4000affe4ff */
[----:B------:R-:W-:Y:S02]  /*3360*/  UIADD3.X UR43, UPT, UPT, UR9, URZ, URZ, UP6, !UPT ;  /* 0x000000ff092b7290 */ /* 0x000fe4000b7fe4ff */
[----:B------:R-:W-:Y:S02]  /*3370*/  UIADD3.64 UR44, UPT, UPT, UR10, 0x2, URZ ;  /* 0x000000020a2c7897 */ /* 0x000fe4000fffe0ff */
[----:B------:R-:W-:-:S02]  /*3380*/  UIADD3.64 UR46, UPT, UPT, UR10, 0x4, URZ ;  /* 0x000000040a2e7897 */ /* 0x000fc4000fffe0ff */
[----:B------:R-:W-:Y:S02]  /*3390*/  UIADD3.64 UR48, UPT, UPT, UR10, 0xfe, URZ ;  /* 0x000000fe0a307897 */ /* 0x000fe4000fffe0ff */
[----:B------:R-:W-:Y:S02]  /*33a0*/  UIADD3.64 UR50, UPT, UPT, UR10, 0x100, URZ ;  /* 0x000001000a327897 */ /* 0x000fe4000fffe0ff */
[----:B------:R-:W-:Y:S02]  /*33b0*/  UIADD3.64 UR52, UPT, UPT, UR10, 0x102, URZ ;  /* 0x000001020a347897 */ /* 0x000fe4000fffe0ff */
[----:B------:R-:W-:Y:S02]  /*33c0*/  UIADD3.64 UR54, UPT, UPT, UR10, 0x104, URZ ;  /* 0x000001040a367897 */ /* 0x000fe4000fffe0ff */
[----:B0-----:R-:W-:-:S11]  /*33d0*/  UISETP.NE.U32.AND UP2, UPT, UR15, URZ, UPT ;  /* 0x000000ff0f00728c */ /* 0x001fd6000bf45070 */
.L_x_20:
[----:B------:R-:W-:-:S04]  /*33e0*/  IMAD.WIDE R16, R79, 0x2, R84 ;  /* 0x000000024f107825 */ /* 0x000fc800078e0254 */
[C---:B------:R-:W-:Y:S01]  /*33f0*/  IMAD.WIDE R18, R79.reuse, 0x2, R70 ;  /* 0x000000024f127825 */ /* 0x040fe200078e0246 */
[----:B------:R0:W2:Y:S03]  /*3400*/  LDG.E.U16 R13, desc[UR30][R16.64] ;  /* 0x0000001e100d7981 */ /* 0x0000a6000c1e1500 */
[C---:B------:R-:W-:Y:S01]  /*3410*/  IMAD.WIDE R22, R79.reuse, 0x2, R62 ;  /* 0x000000024f167825 */ /* 0x040fe200078e023e */
[----:B------:R1:W3:Y:S03]  /*3420*/  LDG.E.U16 R25, desc[UR30][R18.64] ;  /* 0x0000001e12197981 */ /* 0x0002e6000c1e1500 */
[C---:B------:R-:W-:Y:S01]  /*3430*/  IMAD.WIDE R4, R79.reuse, 0x2, R54 ;  /* 0x000000024f047825 */ /* 0x040fe200078e0236 */
[----:B------:R4:W5:Y:S03]  /*3440*/  LDG.E.U16 R27, desc[UR30][R22.64] ;  /* 0x0000001e161b7981 */ /* 0x000966000c1e1500 */
        /* <DEDUP_REMOVED lines=8> */
[----:B0-----:R-:W-:-:S02]  /*34d0*/  IMAD.WIDE R16, R79, 0x2, R74 ;  /* 0x000000024f107825 */ /* 0x001fc400078e024a */
[----:B------:R-:W5:Y:S02]  /*34e0*/  LDG.E.U16 R14, desc[UR30][R14.64] ;  /* 0x0000001e0e0e7981 */ /* 0x000f64000c1e1500 */
[C---:B-1----:R-:W-:Y:S02]  /*34f0*/  IMAD.WIDE R18, R79.reuse, 0x2, R66 ;  /* 0x000000024f127825 */ /* 0x042fe400078e0242 */
[----:B------:R-:W5:Y:S02]  /*3500*/  LDG.E.U16 R17, desc[UR30][R16.64] ;  /* 0x0000001e10117981 */ /* 0x000f64000c1e1500 */
[C---:B------:R-:W-:Y:S02]  /*3510*/  IMAD.WIDE R20, R79.reuse, 0x2, R58 ;  /* 0x000000024f147825 */ /* 0x040fe400078e023a */
[----:B------:R-:W5:Y:S02]  /*3520*/  LDG.E.U16 R19, desc[UR30][R18.64] ;  /* 0x0000001e12137981 */ /* 0x000f64000c1e1500 */
[----:B----4-:R-:W-:-:S02]  /*3530*/  IMAD.WIDE R22, R79, 0x2, R50 ;  /* 0x000000024f167825 */ /* 0x010fc400078e0232 */
[----:B------:R-:W4:Y:S02]  /*3540*/  LDG.E.U16 R21, desc[UR30][R20.64] ;  /* 0x0000001e14157981 */ /* 0x000f24000c1e1500 */
[C---:B------:R-:W-:Y:S02]  /*3550*/  IMAD.WIDE R4, R79.reuse, 0x2, R72 ;  /* 0x000000024f047825 */ /* 0x040fe400078e0248 */
[----:B------:R-:W4:Y:S02]  /*3560*/  LDG.E.U16 R23, desc[UR30][R22.64] ;  /* 0x0000001e16177981 */ /* 0x000f24000c1e1500 */
[C---:B------:R-:W-:Y:S02]  /*3570*/  IMAD.WIDE R6, R79.reuse, 0x2, R64 ;  /* 0x000000024f067825 */ /* 0x040fe400078e0240 */
[----:B------:R-:W4:Y:S02]  /*3580*/  LDG.E.U16 R4, desc[UR30][R4.64] ;  /* 0x0000001e04047981 */ /* 0x000f24000c1e1500 */
[----:B------:R-:W-:-:S02]  /*3590*/  IMAD.WIDE R8, R79, 0x2, R56 ;  /* 0x000000024f087825 */ /* 0x000fc400078e0238 */
[----:B------:R-:W4:Y:S02]  /*35a0*/  LDG.E.U16 R6, desc[UR30][R6.64] ;  /* 0x0000001e06067981 */ /* 0x000f24000c1e1500 */
[----:B------:R-:W-:Y:S02]  /*35b0*/  IMAD.WIDE R10, R79, 0x2, R48 ;  /* 0x000000024f0a7825 */ /* 0x000fe400078e0230 */
[----:B------:R-:W4:Y:S04]  /*35c0*/  LDG.E.U16 R8, desc[UR30][R8.64] ;  /* 0x0000001e08087981 */ /* 0x000f28000c1e1500 */
[----:B------:R-:W4:Y:S01]  /*35d0*/  LDG.E.U16 R10, desc[UR30][R10.64] ;  /* 0x0000001e0a0a7981 */ /* 0x000f22000c1e1500 */
[----:B------:R-:W-:Y:S02]  /*35e0*/  UMOV UR6, 0x1 ;  /* 0x0000000100067882 */ /* 0x000fe40000000000 */
[----:B------:R-:W-:-:S04]  /*35f0*/  @!UP0 UIADD3 UR6, UPT, UPT, -UR6, 0x100000, URZ ;  /* 0x0010000006068890 */ /* 0x000fc8000fffe1ff */
[----:B------:R-:W-:Y:S02]  /*3600*/  @!UP0 USHF.L.U32 UR7, UR6, 0xb, URZ ;  /* 0x0000000b06078899 */ /* 0x000fe400080006ff */
[----:B------:R-:W-:Y:S01]  /*3610*/  @!UP0 USHF.L.U32 UR6, UR6, 0x1, URZ ;  /* 0x0000000106068899 */ /* 0x000fe200080006ff */
[----:B------:R-:W-:Y:S01]  /*3620*/  VOTEU.ALL UP1, P4 ;  /* 0x0000000000ff7886 */ /* 0x000fe20002020000 */
[----:B--2---:R0:W-:Y:S04]  /*3630*/  STS.U16 [R38+UR26+0x6000], R13 ;  /* 0x0060000d26007988 */ /* 0x0041e8000800041a */
[----:B---3--:R0:W-:Y:S04]  /*3640*/  STS.U16 [R38+UR26+0x6400], R25 ;  /* 0x0064001926007988 */ /* 0x0081e8000800041a */
        /* <DEDUP_REMOVED lines=8> */
[----:B----4-:R0:W-:Y:S04]  /*36d0*/  STS.U16 [R36+UR26+0x6a00], R21 ;  /* 0x006a001524007988 */ /* 0x0101e8000800041a */
[----:B------:R0:W-:Y:S04]  /*36e0*/  STS.U16 [R36+UR26+0x6e00], R23 ;  /* 0x006e001724007988 */ /* 0x0001e8000800041a */
[----:B------:R0:W-:Y:S04]  /*36f0*/  STS.U16 [R3+UR26+0x6300], R4 ;  /* 0x0063000403007988 */ /* 0x0001e8000800041a */
[----:B------:R0:W-:Y:S04]  /*3700*/  STS.U16 [R3+UR26+0x6700], R6 ;  /* 0x0067000603007988 */ /* 0x0001e8000800041a */
[----:B------:R0:W-:Y:S04]  /*3710*/  STS.U16 [R3+UR26+0x6b00], R8 ;  /* 0x006b000803007988 */ /* 0x0001e8000800041a */
[----:B------:R0:W-:Y:S01]  /*3720*/  STS.U16 [R3+UR26+0x6f00], R10 ;  /* 0x006f000a03007988 */ /* 0x0001e2000800041a */
[----:B------:R1:W-:Y:S06]  /*3730*/  MEMBAR.ALL.CTA ;  /* 0x0000000000007992 */ /* 0x0003ec0000008000 */
[----:B-1----:R-:W-:Y:S04]  /*3740*/  FENCE.VIEW.ASYNC.S ;  /* 0x00000000000073c6 */ /* 0x002fe80000000000 */
[----:B------:R-:W1:Y:S02]  /*3750*/  FENCE.VIEW.ASYNC.S ;  /* 0x00000000000073c6 */ /* 0x000e640000000000 */
[----:B-1----:R0:W1:Y:S02]  /*3760*/  @!UP1 SYNCS.EXCH.64 URZ, [UR26+0xa010], UR6 ;  /* 0x00a010061aff95b2 */ /* 0x0020640008000100 */
[----:B-1----:R-:W-:Y:S06]  /*3770*/  BAR.SYNC.DEFER_BLOCKING 0x0 ;  /* 0x0000000000007b1d */ /* 0x002fec0000010000 */
[----:B0-----:R-:W-:Y:S05]  /*3780*/  BRA.U UP2, `(.L_x_16) ;  /* 0x00000001027c7547 */ /* 0x001fea000b800000 */
[----:B------:R-:W-:Y:S01]  /*3790*/  UMOV UR15, 0x40004040 ;  /* 0x40004040000f7882 */ /* 0x000fe20000000000 */
[----:B------:R-:W-:Y:S01]  /*37a0*/  UMOV UR17, 0x40004040 ;  /* 0x4000404000117882 */ /* 0x000fe20000000000 */
[----:B------:R-:W-:Y:S01]  /*37b0*/  UMOV UR18, 0x0 ;  /* 0x0000000000127882 */ /* 0x000fe20000000000 */
[----:B------:R-:W-:Y:S01]  /*37c0*/  UMOV UR19, 0x4088490 ;  /* 0x0408849000137882 */ /* 0x000fe20000000000 */
[----:B------:R-:W-:Y:S01]  /*37d0*/  UIADD3 UR6, UPT, UPT, UR26, 0xa010, URZ ;  /* 0x0000a0101a067890 */ /* 0x000fe2000fffe0ff */
[----:B------:R0:W-:Y:S01]  /*37e0*/  UTCHMMA gdesc[UR14], gdesc[UR16], tmem[UR23], tmem[UR18], idesc[UR19], !UPT ;  /* 0x00ff12100e0075ea */ /* 0x0001e2000f800017 */
[----:B------:R-:W-:Y:S01]  /*37f0*/  UMOV UR20, 0x0 ;  /* 0x0000000000147882 */ /* 0x000fe20000000000 */
[----:B------:R-:W-:Y:S01]  /*3800*/  UMOV UR21, 0x4088490 ;  /* 0x0408849000157882 */ /* 0x000fe20000000000 */
[----:B------:R-:W-:Y:S01]  /*3810*/  UMOV UR56, 0x0 ;  /* 0x0000000000387882 */ /* 0x000fe20000000000 */
[----:B------:R-:W-:Y:S01]  /*3820*/  UMOV UR57, 0x4088490 ;  /* 0x0408849000397882 */ /* 0x000fe20000000000 */
        /* <DEDUP_REMOVED lines=11> */
[----:B------:R-:W-:Y:S01]  /*38e0*/  UMOV UR7, URZ ;  /* 0x000000ff00077c82 */ /* 0x000fe20008000000 */
[----:B------:R0:W-:Y:S01]  /*38f0*/  UTCHMMA gdesc[UR36], gdesc[UR48], tmem[UR23], tmem[UR60], idesc[UR61], UPT ;  /* 0x00ff3c30240075ea */ /* 0x0001e2000b800017 */
[----:B------:R-:W-:Y:S01]  /*3900*/  UMOV UR66, 0x0 ;  /* 0x0000000000427882 */ /* 0x000fe20000000000 */
[----:B------:R-:W-:Y:S01]  /*3910*/  UMOV UR67, 0x4088490 ;  /* 0x0408849000437882 */ /* 0x000fe20000000000 */
[----:B------:R0:W-:Y:S01]  /*3920*/  UTCHMMA gdesc[UR38], gdesc[UR50], tmem[UR23], tmem[UR62], idesc[UR63], UPT ;  /* 0x00ff3e32260075ea */ /* 0x0001e2000b800017 */
[----:B------:R-:W-:Y:S01]  /*3930*/  UMOV UR6, UR6 ;  /* 0x0000000600067c82 */ /* 0x000fe20008000000 */
[----:B------:R0:W-:Y:S01]  /*3940*/  UTCHMMA gdesc[UR40], gdesc[UR52], tmem[UR23], tmem[UR64], idesc[UR65], UPT ;  /* 0x00ff4034280075ea */ /* 0x0001e2000b800017 */
[----:B------:R0:W-:Y:S01]  /*3950*/  UTCHMMA gdesc[UR42], gdesc[UR54], tmem[UR23], tmem[UR66], idesc[UR67], UPT ;  /* 0x00ff42362a0075ea */ /* 0x0001e2000b800017 */
[----:B------:R0:W-:Y:S01]  /*3960*/  UTCBAR [UR6], URZ ;  /* 0x000000ff060073e9 */ /* 0x0001e200080000ff */
[----:B------:R-:W-:Y:S01]  /*3970*/  NOP ;  /* 0x0000000000007918 */ /* 0x000fe20000000000 */
.L_x_16:
[----:B------:R-:W1:Y:S01]  /*3980*/  SYNCS.PHASECHK.TRANS64.TRYWAIT P2, [UR26+0xa010], RZ ;  /* 0x00a010ffff0075a7 */ /* 0x000e62000804111a */
[----:B------:R-:W-:Y:S01]  /*3990*/  IADD3 R13, P1, PT, R41, UR73, RZ ;  /* 0x00000049290d7c10 */ /* 0x000fe2000ff3e0ff */
[----:B-1----:R-:W-:-:S12]  /*39a0*/  @!P2 BRA `(.L_x_17) ;  /* 0x000000280040a947 */ /* 0x002fd80003800000 */
.L_x_25:
[----:B------:R-:W-:Y:S01]  /*39b0*/  BAR.SYNC.DEFER_BLOCKING 0x0 ;  /* 0x0000000000007b1d */ /* 0x000fe20000010000 */
[----:B------:R-:W-:Y:S01]  /*39c0*/  IMAD.X R14, RZ, RZ, UR72, P1 ;  /* 0x00000048ff0e7e24 */ /* 0x000fe200088e06ff */
[C---:B------:R-:W-:Y:S02]  /*39d0*/  IADD3 R15, P1, PT, R13.reuse, 0x40, RZ ;  /* 0x000000400d0f7810 */ /* 0x040fe40007f3e0ff */
[----:B------:R-:W-:-:S03]  /*39e0*/  IADD3 R17, P2, PT, R13, 0x42, RZ ;  /* 0x000000420d117810 */ /* 0x000fc60007f5e0ff */
[--C-:B------:R-:W-:Y:S01]  /*39f0*/  IMAD.X R16, RZ, RZ, R14.reuse, P1 ;  /* 0x000000ffff107224 */ /* 0x100fe200008e060e */
[----:B------:R-:W-:Y:S01]  /*3a00*/  LDTM.16dp32bit_t0_t15.x8 R4, tmem[UR22] ;  /* 0x00000016000479ee */ /* 0x000fe20008980000 */
[----:B------:R-:W1:Y:S01]  /*3a10*/  LDTM.16dp32bit_t16_t31.x8 R4, tmem[UR22+0x8] ;  /* 0x00000816000479ee */ /* 0x000e6200089a0000 */
[C---:B------:R-:W-:Y:S01]  /*3a20*/  IADD3 R19, P1, PT, R13.reuse, 0x43, RZ ;  /* 0x000000430d137810 */ /* 0x040fe20007f3e0ff */
[----:B------:R-:W-:Y:S01]  /*3a30*/  IMAD.X R18, RZ, RZ, R14, P2 ;  /* 0x000000ffff127224 */ /* 0x000fe200010e060e */
[----:B------:R-:W-:-:S03]  /*3a40*/  IADD3 R21, P2, PT, R13, 0x44, RZ ;  /* 0x000000440d157810 */ /* 0x000fc60007f5e0ff */
[--C-:B------:R-:W-:Y:S01]  /*3a50*/  IMAD.X R20, RZ, RZ, R14.reuse, P1 ;  /* 0x000000ffff147224 */ /* 0x100fe200008e060e */
[C---:B------:R-:W-:Y:S01]  /*3a60*/  IADD3 R23, P1, PT, R13.reuse, 0x45, RZ ;  /* 0x000000450d177810 */ /* 0x040fe20007f3e0ff */
[--C-:B------:R-:W-:Y:S01]  /*3a70*/  IMAD.X R22, RZ, RZ, R14.reuse, P2 ;  /* 0x000000ffff167224 */ /* 0x100fe200010e060e */
[C---:B------:R-:W-:Y:S02]  /*3a80*/  IADD3 R25, P2, PT, R13.reuse, 0x46, RZ ;  /* 0x000000460d197810 */ /* 0x040fe40007f5e0ff */
[----:B------:R-:W-:Y:S02]  /*3a90*/  IADD3.X R24, PT, PT, RZ, R14, RZ, P1, !PT ;  /* 0x0000000eff187210 */ /* 0x000fe40000ffe4ff */
[----:B------:R-:W-:Y:S01]  /*3aa0*/  IADD3 R27, P1, PT, R13, 0x47, RZ ;  /* 0x000000470d1b7810 */ /* 0x000fe20007f3e0ff */
[--C-:B------:R-:W-:Y:S01]  /*3ab0*/  IMAD.X R26, RZ, RZ, R14.reuse, P2 ;  /* 0x000000ffff1a7224 */ /* 0x100fe200010e060e */
[CC--:B------:R-:W-:Y:S01]  /*3ac0*/  ISETP.GT.U32.AND P2, PT, R15.reuse, R42.reuse, PT ;  /* 0x0000002a0f00720c */ /* 0x0c0fe20003f44070 */
[----:B------:R-:W2:Y:S01]  /*3ad0*/  @!P4 SYNCS.CCTL.IV [UR26+0xa010] ;  /* 0x00a01000ff00c9b1 */ /* 0x000ea2000800001a */
[----:B------:R-:W-:Y:S01]  /*3ae0*/  NOP ;  /* 0x0000000000007918 */ /* 0x000fe20000000000 */
[----:B------:R-:W-:Y:S01]  /*3af0*/  IMAD.X R14, RZ, RZ, R14, P1 ;  /* 0x000000ffff0e7224 */ /* 0x000fe200008e060e */
[----:B------:R-:W-:-:S02]  /*3b00*/  ISETP.GE.U32.AND P1, PT, R15, R42, PT ;  /* 0x0000002a0f00720c */ /* 0x000fc40003f26070 */
[C---:B------:R-:W-:Y:S02]  /*3b10*/  ISETP.GT.U32.AND.EX P2, PT, R16.reuse, RZ, PT, P2 ;  /* 0x000000ff1000720c */ /* 0x040fe40003f44120 */
[----:B------:R-:W-:Y:S01]  /*3b20*/  ISETP.GE.U32.AND.EX P1, PT, R16, RZ, PT, P1 ;  /* 0x000000ff1000720c */ /* 0x000fe20003f26110 */
[----:B-1----:R-:W-:Y:S01]  /*3b30*/  FMUL R4, R4, UR71 ;  /* 0x0000004704047c20 */ /* 0x002fe20008400000 */
[----:B------:R-:W-:Y:S01]  /*3b40*/  FMUL R13, R5, UR71 ;  /* 0x00000047050d7c20 */ /* 0x000fe20008400000 */
[----:B------:R-:W-:Y:S01]  /*3b50*/  FMUL R6, R6, UR71 ;  /* 0x0000004706067c20 */ /* 0x000fe20008400000 */
[----:B------:R-:W-:Y:S01]  /*3b60*/  FMUL R7, R7, UR71 ;  /* 0x0000004707077c20 */ /* 0x000fe20008400000 */
[----:B------:R-:W-:Y:S01]  /*3b70*/  FMUL R8, R8, UR71 ;  /* 0x0000004708087c20 */ /* 0x000fe20008400000 */
[----:B------:R-:W-:Y:S01]  /*3b80*/  FSEL R5, R4, -INF , !P2 ;  /* 0xff80000004057808 */ /* 0x000fe20005000000 */
[----:B------:R-:W-:Y:S01]  /*3b90*/  FMUL R9, R9, UR71 ;  /* 0x0000004709097c20 */ /* 0x000fe20008400000 */
[-C--:B------:R-:W-:Y:S01]  /*3ba0*/  ISETP.GT.U32.AND P2, PT, R17, R42.reuse, PT ;  /* 0x0000002a1100720c */ /* 0x080fe20003f44070 */
[----:B------:R-:W-:Y:S01]  /*3bb0*/  FMUL R10, R10, UR71 ;  /* 0x000000470a0a7c20 */ /* 0x000fe20008400000 */
[----:B------:R-:W-:Y:S01]  /*3bc0*/  FSEL R4, R13, -INF , !P1 ;  /* 0xff8000000d047808 */ /* 0x000fe20004800000 */
[----:B------:R-:W-:Y:S01]  /*3bd0*/  FMUL R11, R11, UR71 ;  /* 0x000000470b0b7c20 */ /* 0x000fe20008400000 */
[----:B------:R-:W-:-:S02]  /*3be0*/  ISETP.GT.U32.AND P1, PT, R19, R42, PT ;  /* 0x0000002a1300720c */ /* 0x000fc40003f24070 */
[----:B------:R-:W-:Y:S02]  /*3bf0*/  ISETP.GT.U32.AND.EX P2, PT, R18, RZ, PT, P2 ;  /* 0x000000ff1200720c */ /* 0x000fe40003f44120 */
[----:B------:R-:W-:Y:S02]  /*3c00*/  ISETP.GT.U32.AND.EX P1, PT, R20, RZ, PT, P1 ;  /* 0x000000ff1400720c */ /* 0x000fe40003f24110 */
[----:B------:R-:W-:Y:S02]  /*3c10*/  FSEL R13, R6, -INF , !P2 ;  /* 0xff800000060d7808 */ /* 0x000fe40005000000 */
[-C--:B------:R-:W-:Y:S02]  /*3c20*/  ISETP.GT.U32.AND P2, PT, R21, R42.reuse, PT ;  /* 0x0000002a1500720c */ /* 0x080fe40003f44070 */
[----:B------:R-:W-:Y:S02]  /*3c30*/  FSEL R7, R7, -INF , !P1 ;  /* 0xff80000007077808 */ /* 0x000fe40004800000 */
        /* <DEDUP_REMOVED lines=8> */
[----:B------:R-:W-:Y:S02]  /*3cc0*/  FMNMX3 R6, R5, R4, R13, !PT ;  /* 0x0000000405067276 */ /* 0x000fe4000780000d */
[----:B------:R-:W-:Y:S02]  /*3cd0*/  ISETP.GT.U32.AND.EX P1, PT, R14, RZ, PT, P1 ;  /* 0x000000ff0e00720c */ /* 0x000fe40003f24110 */
[----:B------:R-:W-:Y:S02]  /*3ce0*/  FSEL R17, R10, -INF , !P2 ;  /* 0xff8000000a117808 */ /* 0x000fe40005000000 */
[----:B------:R-:W-:Y:S02]  /*3cf0*/  FMNMX3 R6, R6, R7, R15, !PT ;  /* 0x0000000706067276 */ /* 0x000fe4000780000f */
[----:B------:R-:W-:-:S02]  /*3d00*/  FSEL R19, R11, -INF , !P1 ;  /* 0xff8000000b137808 */ /* 0x000fc40004800000 */
[----:B------:R-:W-:-:S04]  /*3d10*/  FMNMX3 R6, R6, R9, R17, !PT ;  /* 0x0000000906067276 */ /* 0x000fc80007800011 */
[----:B------:R-:W-:-:S05]  /*3d20*/  FMNMX R6, R19, R6, !PT ;  /* 0x0000000613067209 */ /* 0x000fca0007800000 */
[----:B------:R-:W1:Y:S02]  /*3d30*/  SHFL.BFLY PT, R11, R6, 0x10, 0x1f ;  /* 0x0e001f00060b7f89 */ /* 0x000e6400000e0000 */
[----:B-1----:R-:W-:-:S05]  /*3d40*/  FMNMX R8, R6, R11, !PT ;  /* 0x0000000b06087209 */ /* 0x002fca0007800000 */
[----:B--2---:R-:W-:Y:S01]  /*3d50*/  @!P5 STS [R45+UR26+0x6000], R8 ;  /* 0x006000082d00d988 */ /* 0x004fe2000800081a */
[----:B------:R-:W-:Y:S06]  /*3d60*/  BAR.SYNC.DEFER_BLOCKING 0x0 ;  /* 0x0000000000007b1d */ /* 0x000fec0000010000 */
[----:B------:R-:W1:Y:S04]  /*3d70*/  @!P6 LDS R80, [R44+0x6000] ;  /* 0x006000002c50e984 */ /* 0x000e680000000800 */
[----:B-1----:R-:W1:Y:S02]  /*3d80*/  SHFL.BFLY PT, R11, R80, 0x1, 0x1f ;  /* 0x0c201f00500b7f89 */ /* 0x002e6400000e0000 */
[----:B-1----:R-:W-:-:S05]  /*3d90*/  FMNMX R11, R80, R11, !PT ;  /* 0x0000000b500b7209 */ /* 0x002fca0007800000 */
[----:B------:R-:W-:Y:S01]  /*3da0*/  @P0 STS [R44+0x6000], R11 ;  /* 0x0060000b2c000388 */ /* 0x000fe20000000800 */
[----:B------:R-:W-:Y:S06]  /*3db0*/  BAR.SYNC.DEFER_BLOCKING 0x0 ;  /* 0x0000000000007b1d */ /* 0x000fec0000010000 */
[----:B------:R-:W1:Y:S02]  /*3dc0*/  LDS R88, [R46+UR26+0x6000] ;  /* 0x0060001a2e587984 */ /* 0x000e640008000800 */
[----:B-1----:R-:W-:-:S05]  /*3dd0*/  FMNMX R88, R88, R93, !PT ;  /* 0x0000005d58587209 */ /* 0x002fca0007800000 */
[--C-:B------:R-:W-:Y:S01]  /*3de0*/  FADD R4, R4, -R88.reuse ;  /* 0x8000005804047221 */ /* 0x100fe20000000000 */
[--C-:B------:R-:W-:Y:S01]  /*3df0*/  FADD R5, R5, -R88.reuse ;  /* 0x8000005805057221 */ /* 0x100fe20000000000 */
[--C-:B------:R-:W-:Y:S01]  /*3e00*/  FADD R13, R13, -R88.reuse ;  /* 0x800000580d0d7221 */ /* 0x100fe20000000000 */
[--C-:B------:R-:W-:Y:S01]  /*3e10*/  FADD R7, R7, -R88.reuse ;  /* 0x8000005807077221 */ /* 0x100fe20000000000 */
[----:B------:R-:W-:Y:S01]  /*3e20*/  FMUL R125, R4, 1.4426950216293334961 ;  /* 0x3fb8aa3b047d7820 */ /* 0x000fe20000400000 */
[----:B------:R-:W-:Y:S01]  /*3e30*/  FMUL R5, R5, 1.4426950216293334961 ;  /* 0x3fb8aa3b05057820 */ /* 0x000fe20000400000 */
[----:B------:R-:W-:Y:S01]  /*3e40*/  FMUL R13, R13, 1.4426950216293334961 ;  /* 0x3fb8aa3b0d0d7820 */ /* 0x000fe20000400000 */
[--C-:B------:R-:W-:Y:S01]  /*3e50*/  FADD R4, R15, -R88.reuse ;  /* 0x800000580f047221 */ /* 0x100fe20000000000 */
[----:B------:R-:W-:Y:S01]  /*3e60*/  FMUL R7, R7, 1.4426950216293334961 ;  /* 0x3fb8aa3b07077820 */ /* 0x000fe20000400000 */
[----:B------:R-:W-:Y:S01]  /*3e70*/  MUFU.EX2 R26, R5 ;  /* 0x00000005001a7308 */ /* 0x000fe20000000800 */
[--C-:B------:R-:W-:Y:S01]  /*3e80*/  FADD R9, R9, -R88.reuse ;  /* 0x8000005809097221 */ /* 0x100fe20000000000 */
[----:B------:R-:W-:Y:S01]  /*3e90*/  FMUL R16, R4, 1.4426950216293334961 ;  /* 0x3fb8aa3b04107820 */ /* 0x000fe20000400000 */
[----:B------:R-:W-:-:S02]  /*3ea0*/  FADD R4, R17, -R88 ;  /* 0x8000005811047221 */ /* 0x000fc40000000000 */
[----:B------:R-:W-:Y:S02]  /*3eb0*/  FMUL R9, R9, 1.4426950216293334961 ;  /* 0x3fb8aa3b09097820 */ /* 0x000fe40000400000 */
[----:B------:R-:W-:Y:S01]  /*3ec0*/  FMUL R8, R4, 1.4426950216293334961 ;  /* 0x3fb8aa3b04087820 */ /* 0x000fe20000400000 */
[----:B------:R-:W1:Y:S01]  /*3ed0*/  MUFU.EX2 R125, R125 ;  /* 0x0000007d007d7308 */ /* 0x000e620000000800 */
[----:B------:R-:W-:-:S04]  /*3ee0*/  FADD R4, R19, -R88 ;  /* 0x8000005813047221 */ /* 0x000fc80000000000 */
[----:B------:R-:W-:-:S03]  /*3ef0*/  FMUL R4, R4, 1.4426950216293334961 ;  /* 0x3fb8aa3b04047820 */ /* 0x000fc60000400000 */
[----:B------:R-:W2:Y:S08]  /*3f00*/  MUFU.EX2 R18, R13 ;  /* 0x0000000d00127308 */ /* 0x000eb00000000800 */
[----:B------:R-:W3:Y:S01]  /*3f10*/  MUFU.EX2 R123, R7 ;  /* 0x00000007007b7308 */ /* 0x000ee20000000800 */
[----:B-1----:R-:W-:-:S07]  /*3f20*/  FADD R5, R26, R125 ;  /* 0x0000007d1a057221 */ /* 0x002fce0000000000 */
[----:B------:R-:W1:Y:S01]  /*3f30*/  MUFU.EX2 R16, R16 ;  /* 0x0000001000107308 */ /* 0x000e620000000800 */
[----:B--2---:R-:W-:-:S07]  /*3f40*/  FADD R6, R18, R5 ;  /* 0x0000000512067221 */ /* 0x004fce0000000000 */
[----:B------:R-:W2:Y:S01]  /*3f50*/  MUFU.EX2 R33, R9 ;  /* 0x0000000900217308 */ /* 0x000ea20000000800 */
[----:B---3--:R-:W-:-:S07]  /*3f60*/  FADD R5, R123, R6 ;  /* 0x000000067b057221 */ /* 0x008fce0000000000 */
[----:B------:R-:W3:Y:S01]  /*3f70*/  MUFU.EX2 R8, R8 ;  /* 0x0000000800087308 */ /* 0x000ee20000000800 */
[----:B-1----:R-:W-:-:S07]  /*3f80*/  FADD R6, R16, R5 ;  /* 0x0000000510067221 */ /* 0x002fce0000000000 */
[----:B------:R-:W1:Y:S01]  /*3f90*/  MUFU.EX2 R31, R4 ;  /* 0x00000004001f7308 */ /* 0x000e620000000800 */
[----:B--2---:R-:W-:-:S04]  /*3fa0*/  FADD R5, R33, R6 ;  /* 0x0000000621057221 */ /* 0x004fc80000000000 */
[----:B---3--:R-:W-:-:S04]  /*3fb0*/  FADD R6, R8, R5 ;  /* 0x0000000508067221 */ /* 0x008fc80000000000 */
[----:B-1----:R-:W-:-:S05]  /*3fc0*/  FADD R6, R31, R6 ;  /* 0x000000061f067221 */ /* 0x002fca0000000000 */
[----:B------:R-:W1:Y:S02]  /*3fd0*/  SHFL.BFLY PT, R5, R6, 0x10, 0x1f ;  /* 0x0e001f0006057f89 */ /* 0x000e6400000e0000 */
[----:B-1----:R-:W-:Y:S01]  /*3fe0*/  FADD R10, R6, R5 ;  /* 0x00000005060a7221 */ /* 0x002fe20000000000 */
[----:B------:R-:W-:Y:S01]  /*3ff0*/  BAR.SYNC.DEFER_BLOCKING 0x0 ;  /* 0x0000000000007b1d */ /* 0x000fe20000010000 */
[----:B------:R-:W-:-:S05]  /*4000*/  IMAD.WIDE R6, R78, 0x2, R116 ;  /* 0x000000024e067825 */ /* 0x000fca00078e0274 */
[----:B------:R1:W-:Y:S02]  /*4010*/  @!P5 STS [R45+UR26+0x6000], R10 ;  /* 0x0060000a2d00d988 */ /* 0x0003e4000800081a */
[----:B------:R-:W-:Y:S01]  /*4020*/  BAR.SYNC.DEFER_BLOCKING 0x0 ;  /* 0x0000000000007b1d */ /* 0x000fe20000010000 */
[----:B-1----:R-:W-:-:S05]  /*4030*/  IMAD.WIDE R10, R78, 0x2, R118 ;  /* 0x000000024e0a7825 */ /* 0x002fca00078e0276 */
[----:B------:R-:W1:Y:S04]  /*4040*/  @!P6 LDS R81, [R44+0x6000] ;  /* 0x006000002c51e984 */ /* 0x000e680000000800 */
[----:B-1----:R-:W1:Y:S02]  /*4050*/  SHFL.BFLY PT, R4, R81, 0x1, 0x1f ;  /* 0x0c201f0051047f89 */ /* 0x002e6400000e0000 */
[----:B-1----:R-:W-:Y:S01]  /*4060*/  FADD R5, R81, R4 ;  /* 0x0000000451057221 */ /* 0x002fe20000000000 */
[----:B------:R-:W-:Y:S02]  /*4070*/  IMAD.U32 R4, R12, -0x80000000, RZ ;  /* 0x800000000c047824 */ /* 0x000fe400078e00ff */
[----:B------:R-:W-:Y:S02]  /*4080*/  IMAD.WIDE R12, R78, 0x2, R120 ;  /* 0x000000024e0c7825 */ /* 0x000fe400078e0278 */
[----:B------:R1:W-:Y:S01]  /*4090*/  @P0 STS [R44+0x6000], R5 ;  /* 0x006000052c000388 */ /* 0x0003e20000000800 */
[----:B------:R-:W-:Y:S06]  /*40a0*/  BAR.SYNC.DEFER_BLOCKING 0x0 ;  /* 0x0000000000007b1d */ /* 0x000fec0000010000 */
[----:B------:R1:W2:Y:S01]  /*40b0*/  LDS R89, [R46+UR26+0x6000] ;  /* 0x0060001a2e597984 */ /* 0x0002a20008000800 */
[----:B------:R-:W3:Y:S02]  /*40c0*/  SYNCS.PHASECHK.TRANS64.TRYWAIT P1, [UR68], R4 ;  /* 0x00000004ff0075a7 */ /* 0x000ee40008021144 */
[----:B-123--:R-:W-:Y:S05]  /*40d0*/  @!P1 BRA `(.L_x_18) ;  /* 0x0000002000809947 */ /* 0x00efea0003800000 */
.L_x_26:
[C---:B------:R-:W-:Y:S01]  /*40e0*/  IMAD.WIDE R24, R78.reuse, 0x2, R110 ;  /* 0x000000024e187825 */ /* 0x040fe200078e026e */
[----:B------:R1:W2:Y:S03]  /*40f0*/  LDG.E.U16 R9, desc[UR30][R12.64] ;  /* 0x0000001e0c097981 */ /* 0x0002a6000c1e1500 */
[C---:B------:R-:W-:Y:S01]  /*4100*/  IMAD.WIDE R22, R78.reuse, 0x2, R108 ;  /* 0x000000024e167825 */ /* 0x040fe200078e026c */
[----:B------:R-:W3:Y:S03]  /*4110*/  LDG.E.U16 R35, desc[UR30][R24.64] ;  /* 0x0000001e18237981 */ /* 0x000ee6000c1e1500 */
[C---:B------:R-:W-:Y:S01]  /*4120*/  IMAD.WIDE R20, R78.reuse, 0x2, R106 ;  /* 0x000000024e147825 */ /* 0x040fe200078e026a */
[----:B------:R-:W4:Y:S03]  /*4130*/  LDG.E.U16 R30, desc[UR30][R22.64] ;  /* 0x0000001e161e7981 */ /* 0x000f26000c1e1500 */
[C---:B------:R-:W-:Y:S01]  /*4140*/  IMAD.WIDE R4, R78.reuse, 0x2, R114 ;  /* 0x000000024e047825 */ /* 0x040fe200078e0272 */
[----:B------:R5:W4:Y:S03]  /*4150*/  LDG.E.U16 R32, desc[UR30][R20.64] ;  /* 0x0000001e14207981 */ /* 0x000b26000c1e1500 */
[C---:B------:R-:W-:Y:S01]  /*4160*/  IMAD.WIDE R28, R78.reuse, 0x2, R112 ;  /* 0x000000024e1c7825 */ /* 0x040fe200078e0270 */
[----:B------:R-:W4:Y:S03]  /*4170*/  LDG.E.U16 R17, desc[UR30][R10.64] ;  /* 0x0000001e0a117981 */ /* 0x000f26000c1e1500 */
[C---:B-1----:R-:W-:Y:S01]  /*4180*/  IMAD.WIDE R12, R78.reuse, 0x2, R98 ;  /* 0x000000024e0c7825 */ /* 0x042fe200078e0262 */
[----:B------:R-:W4:Y:S03]  /*4190*/  LDG.E.U16 R19, desc[UR30][R6.64] ;  /* 0x0000001e06137981 */ /* 0x000f26000c1e1500 */
[C---:B------:R-:W-:Y:S01]  /*41a0*/  IMAD.WIDE R14, R78.reuse, 0x2, R96 ;  /* 0x000000024e0e7825 */ /* 0x040fe200078e0260 */
[----:B------:R1:W4:Y:S03]  /*41b0*/  LDG.E.U16 R27, desc[UR30][R4.64] ;  /* 0x0000001e041b7981 */ /* 0x000326000c1e1500 */
[C---:B-----5:R-:W-:Y:S01]  /*41c0*/  IMAD.WIDE R20, R78.reuse, 0x2, R94 ;  /* 0x000000024e147825 */ /* 0x060fe200078e025e */
[----:B------:R-:W5:Y:S03]  /*41d0*/  LDG.E.U16 R29, desc[UR30][R28.64] ;  /* 0x0000001e1c1d7981 */ /* 0x000f66000c1e1500 */
[C---:B------:R-:W-:Y:S01]  /*41e0*/  IMAD.WIDE R22, R78.reuse, 0x2, R90 ;  /* 0x000000024e167825 */ /* 0x040fe200078e025a */
[----:B------:R-:W5:Y:S03]  /*41f0*/  LDG.E.U16 R13, desc[UR30][R12.64] ;  /* 0x0000001e0c0d7981 */ /* 0x000f66000c1e1500 */
[C---:B------:R-:W-:Y:S01]  /*4200*/  IMAD.WIDE R24, R78.reuse, 0x2, R86 ;  /* 0x000000024e187825 */ /* 0x040fe200078e0256 */
[----:B------:R-:W5:Y:S03]  /*4210*/  LDG.E.U16 R15, desc[UR30][R14.64] ;  /* 0x0000001e0e0f7981 */ /* 0x000f66000c1e1500 */
[C---:B-1----:R-:W-:Y:S01]  /*4220*/  IMAD.WIDE R4, R78.reuse, 0x2, R104 ;  /* 0x000000024e047825 */ /* 0x042fe200078e0268 */
[----:B------:R-:W5:Y:S03]  /*4230*/  LDG.E.U16 R21, desc[UR30][R20.64] ;  /* 0x0000001e14157981 */ /* 0x000f66000c1e1500 */
[C---:B------:R-:W-:Y:S01]  /*4240*/  IMAD.WIDE R6, R78.reuse, 0x2, R102 ;  /* 0x000000024e067825 */ /* 0x040fe200078e0266 */
[----:B------:R1:W5:Y:S03]  /*4250*/  LDG.E.U16 R34, desc[UR30][R4.64] ;  /* 0x0000001e04227981 */ /* 0x000366000c1e1500 */
[----:B------:R-:W-:Y:S01]  /*4260*/  IMAD.WIDE R10, R78, 0x2, R100 ;  /* 0x000000024e0a7825 */ /* 0x000fe200078e0264 */
[----:B------:R0:W5:Y:S04]  /*4270*/  LDG.E.U16 R122, desc[UR30][R6.64] ;  /* 0x0000001e067a7981 */ /* 0x000168000c1e1500 */
[----:B------:R-:W5:Y:S04]  /*4280*/  LDG.E.U16 R124, desc[UR30][R10.64] ;  /* 0x0000001e0a7c7981 */ /* 0x000f68000c1e1500 */
[----:B------:R-:W5:Y:S04]  /*4290*/  LDG.E.U16 R23, desc[UR30][R22.64] ;  /* 0x0000001e16177981 */ /* 0x000f68000c1e1500 */
[----:B------:R-:W5:Y:S01]  /*42a0*/  LDG.E.U16 R25, desc[UR30][R24.64] ;  /* 0x0000001e18197981 */ /* 0x000f62000c1e1500 */
[----:B-1----:R-:W-:-:S02]  /*42b0*/  F2FP.BF16.F32.PACK_AB R4, R125, R26 ;  /* 0x0000001a7d04723e */ /* 0x002fc400000010ff */
[----:B------:R-:W-:Y:S02]  /*42c0*/  F2FP.BF16.F32.PACK_AB R5, R123, R18 ;  /* 0x000000127b05723e */ /* 0x000fe400000010ff */
[----:B0-----:R-:W-:Y:S02]  /*42d0*/  F2FP.BF16.F32.PACK_AB R6, R33, R16 ;  /* 0x000000102106723e */ /* 0x001fe400000010ff */
[----:B------:R-:W-:-:S04]  /*42e0*/  F2FP.BF16.F32.PACK_AB R7, R31, R8 ;  /* 0x000000081f07723e */ /* 0x000fc800000010ff */
[----:B------:R-:W-:Y:S01]  /*42f0*/  STTM.16dp32bit_t0_t15.x4 tmem[UR28], R4 ;  /* 0x00000004000079ed */ /* 0x000fe2000890001c */
[----:B------:R0:W-:Y:S02]  /*4300*/  STTM.16dp32bit_t16_t31.x4 tmem[UR28+0x4], R4 ;  /* 0x00000404000079ed */ /* 0x0001e4000892001c */
[----:B0-----:R-:W-:-:S04]  /*4310*/  FADD R4, -R88, R93 ;  /* 0x0000005d58047221 */ /* 0x001fc80000000100 */
[----:B------:R-:W-:-:S06]  /*4320*/  FMUL R92, R4, 1.4426950216293334961 ;  /* 0x3fb8aa3b045c7820 */ /* 0x000fcc0000400000 */
[----:B------:R-:W0:Y:S01]  /*4330*/  MUFU.EX2 R92, R92 ;  /* 0x0000005c005c7308 */ /* 0x000e220000000800 */
[----:B------:R-:W-:-:S04]  /*4340*/  ULEA UR68, UR69, UR26, 0x3 ;  /* 0x0000001a45447291 */ /* 0x000fc8000f8e18ff */
[----:B------:R-:W-:Y:S01]  /*4350*/  UIADD3 UR68, UPT, UPT, UR68, 0xa000, URZ ;  /* 0x0000a00044447890 */ /* 0x000fe2000fffe0ff */
[----:B--2---:R-:W-:Y:S04]  /*4360*/  STS.U16 [R40+UR26+0x8000], R9 ;  /* 0x0080000928007988 */ /* 0x004fe8000800041a */
[----:B---3--:R-:W-:Y:S04]  /*4370*/  STS.U16 [R40+UR26+0x8a00], R35 ;  /* 0x008a002328007988 */ /* 0x008fe8000800041a */
[----:B----4-:R-:W-:Y:S04]  /*4380*/  STS.U16 [R40+UR26+0x8c00], R30 ;  /* 0x008c001e28007988 */ /* 0x010fe8000800041a */
[----:B------:R-:W-:Y:S04]  /*4390*/  STS.U16 [R40+UR26+0x8e00], R32 ;  /* 0x008e002028007988 */ /* 0x000fe8000800041a */
[----:B------:R-:W-:Y:S04]  /*43a0*/  STS.U16 [R40+UR26+0x8200], R17 ;  /* 0x0082001128007988 */ /* 0x000fe8000800041a */
[----:B------:R-:W-:Y:S04]  /*43b0*/  STS.U16 [R40+UR26+0x8400], R19 ;  /* 0x0084001328007988 */ /* 0x000fe8000800041a */
[----:B------:R-:W-:Y:S04]  /*43c0*/  STS.U16 [R40+UR26+0x8600], R27 ;  /* 0x0086001b28007988 */ /* 0x000fe8000800041a */
[----:B-----5:R-:W-:Y:S04]  /*43d0*/  STS.U16 [R40+UR26+0x8800], R29 ;  /* 0x0088001d28007988 */ /* 0x020fe8000800041a */
[----:B------:R-:W-:Y:S04]  /*43e0*/  STS.U16 [R40+UR26+0x9600], R13 ;  /* 0x0096000d28007988 */ /* 0x000fe8000800041a */
[----:B------:R-:W-:Y:S04]  /*43f0*/  STS.U16 [R40+UR26+0x9800], R15 ;  /* 0x0098000f28007988 */ /* 0x000fe8000800041a */
[----:B------:R-:W-:Y:S04]  /*4400*/  STS.U16 [R40+UR26+0x9a00], R21 ;  /* 0x009a001528007988 */ /* 0x000fe8000800041a */
[----:B------:R-:W-:Y:S04]  /*4410*/  STS.U16 [R40+UR26+0x9000], R34 ;  /* 0x0090002228007988 */ /* 0x000fe8000800041a */
[----:B------:R-:W-:Y:S04]  /*4420*/  STS.U16 [R40+UR26+0x9200], R122 ;  /* 0x0092007a28007988 */ /* 0x000fe8000800041a */
[----:B------:R-:W-:Y:S04]  /*4430*/  STS.U16 [R40+UR26+0x9400], R124 ;  /* 0x0094007c28007988 */ /* 0x000fe8000800041a */
[----:B------:R-:W-:Y:S04]  /*4440*/  STS.U16 [R40+UR26+0x9c00], R23 ;  /* 0x009c001728007988 */ /* 0x000fe8000800041a */
[----:B------:R1:W-:Y:S01]  /*4450*/  STS.U16 [R40+UR26+0x9e00], R25 ;  /* 0x009e001928007988 */ /* 0x0003e2000800041a */
[----:B------:R-:W2:Y:S02]  /*4460*/  FENCE.VIEW.ASYNC.T ;  /* 0x00000000000073c6 */ /* 0x000ea40000000200 */
[----:B--2---:R-:W-:Y:S06]  /*4470*/  BAR.SYNC.DEFER_BLOCKING 0x0 ;  /* 0x0000000000007b1d */ /* 0x004fec0000010000 */
[----:B-1----:R-:W-:Y:S01]  /*4480*/  LDTM.16dp32bit_t0_t15.x32 R4, tmem[UR24] ;  /* 0x00000018000479ee */ /* 0x002fe20008a80000 */
[----:B------:R-:W0:Y:S01]  /*4490*/  LDTM.16dp32bit_t16_t31.x32 R4, tmem[UR24+0x20] ;  /* 0x00002018000479ee */ /* 0x000e220008aa0000 */
[----:B------:R-:W-:Y:S01]  /*44a0*/  NOP ;  /* 0x0000000000007918 */ /* 0x000fe20000000000 */
[C---:B0-----:R-:W-:Y:S01]  /*44b0*/  FMUL R4, R92.reuse, R4 ;  /* 0x000000045c047220 */ /* 0x041fe20000400000 */
        /* <DEDUP_REMOVED lines=32> */
[----:B------:R0:W-:Y:S01]  /*46c0*/  STTM.16dp32bit_t16_t31.x32 tmem[UR24+0x20], R4 ;  /* 0x00002004000079ed */ /* 0x0001e20008aa0018 */
[----:B------:R-:W1:Y:S02]  /*46d0*/  FENCE.VIEW.ASYNC.T ;  /* 0x00000000000073c6 */ /* 0x000e640000000200 */
[----:B-1----:R-:W-:Y:S06]  /*46e0*/  BAR.SYNC.DEFER_BLOCKING 0x0 ;  /* 0x0000000000007b1d */ /* 0x002fec0000010000 */
[----:B------:R1:W-:Y:S06]  /*46f0*/  MEMBAR.ALL.CTA ;  /* 0x0000000000007992 */ /* 0x0003ec0000008000 */
[----:B-1----:R-:W1:Y:S01]  /*4700*/  FENCE.VIEW.ASYNC.S ;  /* 0x00000000000073c6 */ /* 0x002e620000000000 */
[----:B------:R-:W-:Y:S01]  /*4710*/  IMAD.MOV.U32 R122, RZ, RZ, R77 ;  /* 0x000000ffff7a7224 */ /* 0x000fe200078e004d */
[----:B-1----:R-:W-:Y:S06]  /*4720*/  BAR.SYNC.DEFER_BLOCKING 0x0 ;  /* 0x0000000000007b1d */ /* 0x002fec0000010000 */
[----:B------:R-:W-:Y:S05]  /*4730*/  BRA.U UP2, `(.L_x_19) ;  /* 0x0000000102387547 */ /* 0x000fea000b800000 */
[----:B------:R-:W-:Y:S01]  /*4740*/  UIADD3 UR15, UPT, UPT, UR25, 0x88, URZ ;  /* 0x00000088190f7890 */ /* 0x000fe2000fffe0ff */
[----:B------:R-:W-:Y:S01]  /*4750*/  UMOV UR18, UR4 ;  /* 0x0000000400127c82 */ /* 0x000fe20008000000 */
[----:B------:R-:W-:Y:S01]  /*4760*/  UMOV UR19, 0x80004020 ;  /* 0x8000402000137882 */ /* 0x000fe20000000000 */
[----:B------:R-:W-:Y:S01]  /*4770*/  UMOV UR20, 0x0 ;  /* 0x0000000000147882 */ /* 0x000fe20000000000 */
[----:B------:R-:W-:Y:S01]  /*4780*/  UMOV UR21, 0x4200490 ;  /* 0x0420049000157882 */ /* 0x000fe20000000000 */
[----:B------:R-:W-:Y:S01]  /*4790*/  UMOV UR6, UR68 ;  /* 0x0000004400067c82 */ /* 0x000fe20008000000 */
[----:B------:R-:W-:Y:S01]  /*47a0*/  UMOV UR7, URZ ;  /* 0x000000ff00077c82 */ /* 0x000fe20008000000 */
[----:B------:R-:W-:Y:S01]  /*47b0*/  UMOV UR56, 0x0 ;  /* 0x0000000000387882 */ /* 0x000fe20000000000 */
[----:B------:R-:W-:Y:S01]  /*47c0*/  UMOV UR57, 0x4200490 ;  /* 0x0420049000397882 */ /* 0x000fe20000000000 */
[----:B------:R1:W-:Y:S01]  /*47d0*/  UTCHMMA tmem[UR29], gdesc[UR18], tmem[UR25], tmem[UR20], idesc[UR21], UPT ;  /* 0x00ff14121d0079ea */ /* 0x0003e2000b800019 */
[----:B------:R-:W-:Y:S01]  /*47e0*/  UMOV UR6, UR6 ;  /* 0x0000000600067c82 */ /* 0x000fe20008000000 */
[----:B------:R1:W-:Y:S01]  /*47f0*/  UTCHMMA tmem[UR15], gdesc[UR12], tmem[UR25], tmem[UR56], idesc[UR57], UPT ;  /* 0x00ff380c0f0079ea */ /* 0x0003e2000b800019 */
[----:B------:R1:W-:Y:S01]  /*4800*/  UTCBAR [UR6], URZ ;  /* 0x000000ff060073e9 */ /* 0x0003e200080000ff */
[----:B------:R-:W-:-:S02]  /*4810*/  NOP ;  /* 0x0000000000007918 */ /* 0x000fc40000000000 */
.L_x_19:
[----:B------:R-:W-:Y:S01]  /*4820*/  UIADD3 UR73, UP1, UPT, UR73, 0x20, URZ ;  /* 0x0000002049497890 */ /* 0x000fe2000ff3e0ff */
[----:B------:R-:W-:Y:S01]  /*4830*/  VIADD R78, R78, UR70 ;  /* 0x000000464e4e7c36 */ /* 0x000fe20008000000 */
[----:B------:R-:W-:Y:S01]  /*4840*/  UIADD3 UR69, UPT, UPT, UR69, 0x1, URZ ;  /* 0x0000000145457890 */ /* 0x000fe2000fffe0ff */
[----:B------:R-:W-:Y:S01]  /*4850*/  FFMA R76, R92, R76, R89 ;  /* 0x0000004c5c4c7223 */ /* 0x000fe20000000059 */
[----:B------:R-:W-:Y:S01]  /*4860*/  UIADD3.X UR72, UPT, UPT, URZ, UR72, URZ, UP1, !UPT ;  /* 0x00000048ff487290 */ /* 0x000fe20008ffe4ff */
[----:B------:R-:W-:Y:S01]  /*4870*/  IMAD.IADD R79, R47, 0x1, R79 ;  /* 0x000000012f4f7824 */ /* 0x000fe200078e024f */
[----:B------:R-:W-:Y:S01]  /*4880*/  ISETP.LE.U32.AND P1, PT, R43, UR73, PT ;  /* 0x000000492b007c0c */ /* 0x000fe2000bf23070 */
[----:B------:R-:W-:Y:S01]  /*4890*/  UISETP.GT.AND UP1, UPT, UR69, 0x1, UPT ;  /* 0x000000014500788c */ /* 0x000fe2000bf24270 */
[----:B0-----:R-:W-:Y:S02]  /*48a0*/  IMAD.MOV.U32 R12, RZ, RZ, R122 ;  /* 0x000000ffff0c7224 */ /* 0x001fe400078e007a */
[----:B------:R-:W-:Y:S01]  /*48b0*/  IMAD.U32 R4, RZ, RZ, UR72 ;  /* 0x00000048ff047e24 */ /* 0x000fe2000f8e00ff */
[----:B-1----:R-:W-:Y:S01]  /*48c0*/  USEL UR6, URZ, 0x1, !UP1 ;  /* 0x00000001ff067887 */ /* 0x002fe2000c800000 */
[----:B------:R-:W-:Y:S01]  /*48d0*/  IMAD.MOV.U32 R93, RZ, RZ, R88 ;  /* 0x000000ffff5d7224 */ /* 0x000fe200078e0058 */
[----:B------:R-:W-:-:S02]  /*48e0*/  USEL UR69, UR69, URZ, !UP1 ;  /* 0x000000ff45457287 */ /* 0x000fc4000c800000 */
[----:B------:R-:W-:Y:S02]  /*48f0*/  ISETP.GE.U32.AND.EX P1, PT, R4, RZ, PT, P1 ;  /* 0x000000ff0400720c */ /* 0x000fe40003f26110 */
[----:B------:R-:W-:-:S11]  /*4900*/  LOP3.LUT R77, R77, UR6, RZ, 0x3c, !PT ;  /* 0x000000064d4d7c12 */ /* 0x000fd6000f8e3cff */
[----:B------:R-:W-:Y:S05]  /*4910*/  @!P1 BRA `(.L_x_20) ;  /* 0xffffffe800b09947 */ /* 0x000fea000383ffff */
[----:B------:R-:W-:Y:S01]  /*4920*/  ISETP.GE.AND P0, PT, R39, 0x1, PT ;  /* 0x000000012700780c */ /* 0x000fe20003f06270 */
[----:B------:R-:W-:-:S12]  /*4930*/  IMAD.MOV.U32 R93, RZ, RZ, R88 ;  /* 0x000000ffff5d7224 */ /* 0x000fd800078e0058 */
[----:B------:R-:W-:Y:S05]  /*4940*/  @!P0 BRA `(.L_x_15) ;  /* 0x0000000000108947 */ /* 0x000fea0003800000 */
[----:B------:R-:W-:-:S04]  /*4950*/  IMAD.U32 R3, R122, -0x80000000, RZ ;  /* 0x800000007a037824 */ /* 0x000fc800078e00ff */
[----:B------:R-:W0:Y:S02]  /*4960*/  SYNCS.PHASECHK.TRANS64.TRYWAIT P0, [UR68], R3 ;  /* 0x00000003ff0075a7 */ /* 0x000e240008001144 */
[----:B0-----:R-:W-:Y:S05]  /*4970*/  @!P0 BRA `(.L_x_21) ;  /* 0x0000001800648947 */ /* 0x001fea0003800000 */
.L_x_27:
[----:B------:R-:W-:-:S07]  /*4980*/  IMAD.MOV.U32 R93, RZ, RZ, R88 ;  /* 0x000000ffff5d7224 */ /* 0x000fce00078e0058 */
.L_x_15:
[----:B------:R-:W-:Y:S01]  /*4990*/  BAR.SYNC.DEFER_BLOCKING 0x0 ;  /* 0x0000000000007b1d */ /* 0x000fe20000010000 */
[C---:B------:R-:W-:Y:S01]  /*49a0*/  FMUL R3, R76.reuse, 8388608 ;  /* 0x4b0000004c037820 */ /* 0x040fe20000400000 */
[----:B------:R-:W-:Y:S02]  /*49b0*/  FSETP.GEU.AND P1, PT, R76, 1.175494350822287508e-38, PT ;  /* 0x008000004c00780b */ /* 0x000fe40003f2e000 */
[C---:B------:R-:W-:Y:S02]  /*49c0*/  LOP3.LUT R36, R0.reuse, 0x10, RZ, 0xc0, !PT ;  /* 0x0000001000247812 */ /* 0x040fe400078ec0ff */
[----:B------:R-:W-:Y:S01]  /*49d0*/  FSEL R45, R3, R76, !P1 ;  /* 0x0000004c032d7208 */ /* 0x000fe20004800000 */
[----:B------:R-:W1:Y:S01]  /*49e0*/  LDCU.64 UR4, c[0x0][0x3e0] ;  /* 0x00007c00ff0477ac */ /* 0x000e620008000a00 */
[----:B------:R-:W-:Y:S02]  /*49f0*/  LOP3.LUT R37, R0, 0x80, RZ, 0xc0, !PT ;  /* 0x0000008000257812 */ /* 0x000fe400078ec0ff */
[----:B------:R-:W-:Y:S01]  /*4a00*/  LEA R36, R36, UR26, 0x8 ;  /* 0x0000001a24247c11 */ /* 0x000fe2000f8e40ff */
[----:B------:R-:W-:Y:S01]  /*4a10*/  VIADD R3, R45, 0xc0cafb0d ;  /* 0xc0cafb0d2d037836 */ /* 0x000fe20000000000 */
[----:B------:R-:W-:-:S02]  /*4a20*/  LOP3.LUT R38, R0, 0xf, RZ, 0xc0, !PT ;  /* 0x0000000f00267812 */ /* 0x000fc400078ec0ff */
[C---:B------:R-:W-:Y:S01]  /*4a30*/  FSETP.GT.AND P0, PT, |R76|.reuse, 8.50705917302346158658e+37, PT ;  /* 0x7e8000004c00780b */ /* 0x040fe20003f04200 */
[----:B------:R-:W-:Y:S01]  /*4a40*/  IMAD R37, R37, 0x40, R36 ;  /* 0x0000004025257824 */ /* 0x000fe200078e0224 */
[----:B------:R-:W-:Y:S02]  /*4a50*/  LOP3.LUT R36, R3, 0xff800000, RZ, 0xc0, !PT ;  /* 0xff80000003247812 */ /* 0x000fe400078ec0ff */
[----:B------:R-:W-:Y:S01]  /*4a60*/  FSETP.GEU.AND P2, PT, |R76|, 1.175494350822287508e-38, PT ;  /* 0x008000004c00780b */ /* 0x000fe20003f4e200 */
[----:B------:R-:W-:Y:S01]  /*4a70*/  IMAD R37, R38, 0x10, R37 ;  /* 0x0000001026257824 */ /* 0x000fe200078e0225 */
[----:B------:R-:W-:Y:S02]  /*4a80*/  FSEL R3, RZ, -23, P1 ;  /* 0xc1b80000ff037808 */ /* 0x000fe40000800000 */
[----:B------:R-:W-:Y:S01]  /*4a90*/  I2FP.F32.S32 R38, R36 ;  /* 0x0000002400267245 */ /* 0x000fe20000201400 */
[----:B------:R-:W-:Y:S01]  /*4aa0*/  IMAD.IADD R36, R45, 0x1, -R36 ;  /* 0x000000012d247824 */ /* 0x000fe200078e0a24 */
[----:B------:R-:W2:Y:S02]  /*4ab0*/  @!P4 SYNCS.CCTL.IV [UR26+0xa000] ;  /* 0x00a00000ff00c9b1 */ /* 0x000ea4000800001a */
[----:B--2---:R-:W-:Y:S01]  /*4ac0*/  BAR.SYNC.DEFER_BLOCKING 0x0 ;  /* 0x0000000000007b1d */ /* 0x004fe20000010000 */
[----:B------:R-:W-:Y:S01]  /*4ad0*/  LOP3.LUT R44, R0, 0x60, RZ, 0xc0, !PT ;  /* 0x00000060002c7812 */ /* 0x000fe200078ec0ff */
[----:B------:R-:W-:Y:S01]  /*4ae0*/  FFMA.FTZ R38, R38, 1.1920928955078125e-07, R3 ;  /* 0x3400000026267823 */ /* 0x000fe20000010003 */
[----:B------:R-:W-:-:S02]  /*4af0*/  IMAD.MOV.U32 R3, RZ, RZ, 0x3dc6b27f ;  /* 0x3dc6b27fff037424 */ /* 0x000fc400078e00ff */
[----:B------:R-:W-:Y:S01]  /*4b00*/  FADD R36, R36, -1 ;  /* 0xbf80000024247421 */ /* 0x000fe20000000000 */
[----:B------:R-:W-:Y:S01]  /*4b10*/  @P0 FMUL R76, R76, 0.25 ;  /* 0x3e8000004c4c0820 */ /* 0x000fe20000400000 */
[----:B------:R-:W-:Y:S01]  /*4b20*/  IMAD R44, R44, 0x8, R37 ;  /* 0x000000082c2c7824 */ /* 0x000fe200078e0225 */
[----:B-1----:R-:W-:Y:S01]  /*4b30*/  UIMAD UR4, UR27, UR4, URZ ;  /* 0x000000041b0472a4 */ /* 0x002fe2000f8e02ff */
[----:B0--3--:R-:W-:Y:S01]  /*4b40*/  LDTM.16dp32bit_t0_t15.x32 R4, tmem[UR24] ;  /* 0x00000018000479ee */ /* 0x009fe20008a80000 */
[----:B------:R-:W0:Y:S01]  /*4b50*/  LDTM.16dp32bit_t16_t31.x32 R4, tmem[UR24+0x20] ;  /* 0x00002018000479ee */ /* 0x000e220008aa0000 */
[----:B------:R-:W-:Y:S01]  /*4b60*/  FFMA.FTZ R3, R36, R3, -0.16845393180847167969 ;  /* 0xbe2c7f3024037423 */ /* 0x000fe20000010003 */
[----:B------:R-:W-:Y:S01]  /*4b70*/  @!P2 FMUL R76, R76, 16777216 ;  /* 0x4b8000004c4ca820 */ /* 0x000fe20000400000 */
[----:B------:R-:W-:Y:S01]  /*4b80*/  USHF.L.U32 UR6, UR4, 0x1, URZ ;  /* 0x0000000104067899 */ /* 0x000fe200080006ff */
[----:B------:R-:W-:Y:S01]  /*4b90*/  FSETP.NEU.AND P1, PT, R45, RZ, PT ;  /* 0x000000ff2d00720b */ /* 0x000fe20003f2d000 */
[C---:B------:R-:W-:Y:S01]  /*4ba0*/  FFMA.FTZ R3, R36.reuse, R3, 0.1716887056827545166 ;  /* 0x3e2fcf2a24037423 */ /* 0x040fe20000010003 */
[----:B------:R-:W1:Y:S03]  /*4bb0*/  MUFU.RCP R37, R76 ;  /* 0x0000004c00257308 */ /* 0x000e660000001000 */
[----:B------:R-:W-:-:S04]  /*4bc0*/  FFMA.FTZ R3, R36, R3, -0.17900948226451873779 ;  /* 0xbe374e4324037423 */ /* 0x000fc80000010003 */
[C---:B------:R-:W-:Y:S01]  /*4bd0*/  FFMA.FTZ R3, R36.reuse, R3, 0.20512372255325317383 ;  /* 0x3e520bf424037423 */ /* 0x040fe20000010003 */
[----:B------:R-:W2:Y:S03]  /*4be0*/  @!P4 SYNCS.CCTL.IV [UR26+0xa008] ;  /* 0x00a00800ff00c9b1 */ /* 0x000ea6000800001a */
[----:B------:R-:W-:Y:S01]  /*4bf0*/  FFMA.FTZ R3, R36, R3, -0.24046532809734344482 ;  /* 0xbe763c8b24037423 */ /* 0x000fe20000010003 */
[----:B------:R-:W-:-:S03]  /*4c00*/  NOP ;  /* 0x0000000000007918 */ /* 0x000fc60000000000 */
[----:B------:R-:W-:Y:S01]  /*4c10*/  FFMA.FTZ R3, R36, R3, 0.28857114911079406738 ;  /* 0x3e93bf9924037423 */ /* 0x000fe20000010003 */
[----:B0-----:R-:W-:Y:S01]  /*4c20*/  @P0 FMUL R5, R5, 0.25 ;  /* 0x3e80000005050820 */ /* 0x001fe20000400000 */
[----:B------:R-:W-:Y:S01]  /*4c30*/  @P0 FMUL R7, R7, 0.25 ;  /* 0x3e80000007070820 */ /* 0x000fe20000400000 */
[----:B------:R-:W-:Y:S01]  /*4c40*/  @P0 FMUL R4, R4, 0.25 ;  /* 0x3e80000004040820 */ /* 0x000fe20000400000 */
[----:B------:R-:W-:Y:S01]  /*4c50*/  @P0 FMUL R8, R8, 0.25 ;  /* 0x3e80000008080820 */ /* 0x000fe20000400000 */
[----:B------:R-:W-:Y:S01]  /*4c60*/  @P0 FMUL R11, R11, 0.25 ;  /* 0x3e8000000b0b0820 */ /* 0x000fe20000400000 */
[----:B------:R-:W-:Y:S01]  /*4c70*/  @!P2 FMUL R5, R5, 16777216 ;  /* 0x4b8000000505a820 */ /* 0x000fe20000400000 */
[----:B------:R-:W-:Y:S01]  /*4c80*/  @!P2 FMUL R7, R7, 16777216 ;  /* 0x4b8000000707a820 */ /* 0x000fe20000400000 */
[----:B------:R-:W-:Y:S01]  /*4c90*/  @P0 FMUL R12, R12, 0.25 ;  /* 0x3e8000000c0c0820 */ /* 0x000fe20000400000 */
[----:B------:R-:W-:Y:S01]  /*4ca0*/  @P0 FMUL R16, R16, 0.25 ;  /* 0x3e80000010100820 */ /* 0x000fe20000400000 */
[----:B------:R-:W-:Y:S01]  /*4cb0*/  @!P2 FMUL R4, R4, 16777216 ;  /* 0x4b8000000404a820 */ /* 0x000fe20000400000 */
[----:B------:R-:W-:Y:S01]  /*4cc0*/  @!P2 FMUL R8, R8, 16777216 ;  /* 0x4b8000000808a820 */ /* 0x000fe20000400000 */
[----:B------:R-:W-:Y:S01]  /*4cd0*/  @P0 FMUL R6, R6, 0.25 ;  /* 0x3e80000006060820 */ /* 0x000fe20000400000 */
[----:B------:R-:W-:Y:S01]  /*4ce0*/  @P0 FMUL R9, R9, 0.25 ;  /* 0x3e80000009090820 */ /* 0x000fe20000400000 */
[----:B------:R-:W-:Y:S01]  /*4cf0*/  @P0 FMUL R13, R13, 0.25 ;  /* 0x3e8000000d0d0820 */ /* 0x000fe20000400000 */
[----:B------:R-:W-:Y:S01]  /*4d00*/  @P0 FMUL R17, R17, 0.25 ;  /* 0x3e80000011110820 */ /* 0x000fe20000400000 */
[----:B------:R-:W-:Y:S01]  /*4d10*/  @!P2 FMUL R11, R11, 16777216 ;  /* 0x4b8000000b0ba820 */ /* 0x000fe20000400000 */
[C---:B-1----:R-:W-:Y:S01]  /*4d20*/  FMUL R39, R37.reuse, R5 ;  /* 0x0000000525277220 */ /* 0x042fe20000400000 */
[C---:B------:R-:W-:Y:S01]  /*4d30*/  FMUL R41, R37.reuse, R7 ;  /* 0x0000000725297220 */ /* 0x040fe20000400000 */
[----:B------:R-:W-:Y:S01]  /*4d40*/  @P0 FMUL R20, R20, 0.25 ;  /* 0x3e80000014140820 */ /* 0x000fe20000400000 */
[----:B------:R-:W-:Y:S01]  /*4d50*/  @P0 FMUL R24, R24, 0.25 ;  /* 0x3e80000018180820 */ /* 0x000fe20000400000 */
[----:B------:R-:W-:Y:S01]  /*4d60*/  @!P2 FMUL R12, R12, 16777216 ;  /* 0x4b8000000c0ca820 */ /* 0x000fe20000400000 */
[----:B------:R-:W-:Y:S01]  /*4d70*/  @!P2 FMUL R16, R16, 16777216 ;  /* 0x4b8000001010a820 */ /* 0x000fe20000400000 */
[C---:B------:R-:W-:Y:S01]  /*4d80*/  FMUL R4, R37.reuse, R4 ;  /* 0x0000000425047220 */ /* 0x040fe20000400000 */
[----:B------:R-:W-:Y:S01]  /*4d90*/  FMUL R7, R37, R8 ;  /* 0x0000000825077220 */ /* 0x000fe20000400000 */
[----:B------:R-:W-:Y:S01]  /*4da0*/  FFMA.FTZ R5, R36, R3, -0.36067417263984680176 ;  /* 0xbeb8aa4924057423 */ /* 0x000fe20000010003 */
[----:B------:R-:W-:Y:S01]  /*4db0*/  @P0 FMUL R18, R18, 0.25 ;  /* 0x3e80000012120820 */ /* 0x000fe20000400000 */
[----:B------:R-:W0:Y:S01]  /*4dc0*/  LDC R3, c[0x0][0x3e8] ;  /* 0x0000fa00ff037b82 */ /* 0x000e220000000800 */
[----:B------:R-:W-:Y:S01]  /*4dd0*/  @P0 FMUL R29, R29, 0.25 ;  /* 0x3e8000001d1d0820 */ /* 0x000fe20000400000 */
[----:B------:R-:W-:Y:S01]  /*4de0*/  @P0 FMUL R33, R33, 0.25 ;  /* 0x3e80000021210820 */ /* 0x000fe20000400000 */
[----:B------:R-:W-:Y:S01]  /*4df0*/  @!P2 FMUL R6, R6, 16777216 ;  /* 0x4b8000000606a820 */ /* 0x000fe20000400000 */
[----:B------:R-:W-:Y:S01]  /*4e00*/  @!P2 FMUL R9, R9, 16777216 ;  /* 0x4b8000000909a820 */ /* 0x000fe20000400000 */
[----:B------:R-:W-:Y:S01]  /*4e10*/  @!P2 FMUL R13, R13, 16777216 ;  /* 0x4b8000000d0da820 */ /* 0x000fe20000400000 */
[----:B------:R-:W-:Y:S01]  /*4e20*/  @!P2 FMUL R17, R17, 16777216 ;  /* 0x4b8000001111a820 */ /* 0x000fe20000400000 */
[C---:B------:R-:W-:Y:S01]  /*4e30*/  FMUL R42, R37.reuse, R11 ;  /* 0x0000000b252a7220 */ /* 0x040fe20000400000 */
[----:B------:R-:W-:Y:S01]  /*4e40*/  @!P2 FMUL R20, R20, 16777216 ;  /* 0x4b8000001414a820 */ /* 0x000fe20000400000 */
[----:B------:R-:W-:Y:S01]  /*4e50*/  @!P2 FMUL R24, R24, 16777216 ;  /* 0x4b8000001818a820 */ /* 0x000fe20000400000 */
[C---:B------:R-:W-:Y:S01]  /*4e60*/  FMUL R12, R37.reuse, R12 ;  /* 0x0000000c250c7220 */ /* 0x040fe20000400000 */
[----:B------:R-:W-:Y:S01]  /*4e70*/  FMUL R11, R37, R16 ;  /* 0x00000010250b7220 */ /* 0x000fe20000400000 */
[----:B------:R-:W-:Y:S01]  /*4e80*/  @!P2 FMUL R18, R18, 16777216 ;  /* 0x4b8000001212a820 */ /* 0x000fe20000400000 */
[----:B------:R-:W-:Y:S01]  /*4e90*/  F2FP.BF16.F32.PACK_AB R4, R7, R4 ;  /* 0x000000040704723e */ /* 0x000fe200000010ff */
[----:B------:R-:W-:Y:S01]  /*4ea0*/  @!P2 FMUL R29, R29, 16777216 ;  /* 0x4b8000001d1da820 */ /* 0x000fe20000400000 */
[----:B------:R-:W-:Y:S01]  /*4eb0*/  @!P2 FMUL R33, R33, 16777216 ;  /* 0x4b8000002121a820 */ /* 0x000fe20000400000 */
[C---:B------:R-:W-:Y:S01]  /*4ec0*/  FMUL R40, R37.reuse, R6 ;  /* 0x0000000625287220 */ /* 0x040fe20000400000 */
[C---:B------:R-:W-:Y:S01]  /*4ed0*/  FMUL R8, R37.reuse, R9 ;  /* 0x0000000925087220 */ /* 0x040fe20000400000 */
[----:B------:R-:W-:Y:S01]  /*4ee0*/  FFMA.FTZ R7, R36, R5, 0.48089820146560668945 ;  /* 0x3ef6384a24077423 */ /* 0x000fe20000010005 */
[C---:B------:R-:W-:Y:S01]  /*4ef0*/  FMUL R9, R37.reuse, R13 ;  /* 0x0000000d25097220 */ /* 0x040fe20000400000 */
[C---:B------:R-:W-:Y:S01]  /*4f00*/  FMUL R6, R37.reuse, R17 ;  /* 0x0000001125067220 */ /* 0x040fe20000400000 */
[----:B------:R-:W-:Y:S01]  /*4f10*/  @P0 FMUL R10, R10, 0.25 ;  /* 0x3e8000000a0a0820 */ /* 0x000fe20000400000 */
[C---:B------:R-:W-:Y:S01]  /*4f20*/  FMUL R20, R37.reuse, R20 ;  /* 0x0000001425147220 */ /* 0x040fe20000400000 */
[----:B------:R-:W-:Y:S01]  /*4f30*/  FMUL R13, R37, R24 ;  /* 0x00000018250d7220 */ /* 0x000fe20000400000 */
[----:B------:R-:W-:Y:S01]  /*4f40*/  @P0 FMUL R21, R21, 0.25 ;  /* 0x3e80000015150820 */ /* 0x000fe20000400000 */
[----:B------:R-:W-:Y:S01]  /*4f50*/  FMUL R17, R37, R18 ;  /* 0x0000001225117220 */ /* 0x000fe20000400000 */
[----:B------:R-:W-:Y:S01]  /*4f60*/  F2FP.BF16.F32.PACK_AB R5, R11, R12 ;  /* 0x0000000c0b05723e */ /* 0x000fe200000010ff */
[----:B------:R-:W-:Y:S01]  /*4f70*/  @P0 FMUL R28, R28, 0.25 ;  /* 0x3e8000001c1c0820 */ /* 0x000fe20000400000 */
[----:B------:R-:W-:Y:S01]  /*4f80*/  @P0 FMUL R32, R32, 0.25 ;  /* 0x3e80000020200820 */ /* 0x000fe20000400000 */
[C---:B------:R-:W-:Y:S01]  /*4f90*/  FMUL R29, R37.reuse, R29 ;  /* 0x0000001d251d7220 */ /* 0x040fe20000400000 */
[----:B------:R-:W-:Y:S01]  /*4fa0*/  FMUL R18, R37, R33 ;  /* 0x0000002125127220 */ /* 0x000fe20000400000 */
[----:B------:R-:W-:Y:S01]  /*4fb0*/  FFMA.FTZ R11, R36, R7, -0.72134751081466674805 ;  /* 0xbf38aa3b240b7423 */ /* 0x000fe20000010007 */
[----:B------:R-:W-:Y:S01]  /*4fc0*/  @!P2 FMUL R10, R10, 16777216 ;  /* 0x4b8000000a0aa820 */ /* 0x000fe20000400000 */
[----:B------:R-:W-:Y:S01]  /*4fd0*/  F2FP.BF16.F32.PACK_AB R9, R6, R9 ;  /* 0x000000090609723e */ /* 0x000fe200000010ff */
[----:B------:R-:W-:Y:S01]  /*4fe0*/  @!P2 FMUL R21, R21, 16777216 ;  /* 0x4b8000001515a820 */ /* 0x000fe20000400000 */
[----:B------:R-:W-:Y:S01]  /*4ff0*/  F2FP.BF16.F32.PACK_AB R6, R13, R20 ;  /* 0x000000140d06723e */ /* 0x000fe200000010ff */
[----:B------:R-:W-:Y:S01]  /*5000*/  @P0 FMUL R25, R25, 0.25 ;  /* 0x3e80000019190820 */ /* 0x000fe20000400000 */
[----:B------:R-:W-:Y:S01]  /*5010*/  @!P2 FMUL R28, R28, 16777216 ;  /* 0x4b8000001c1ca820 */ /* 0x000fe20000400000 */
[----:B------:R-:W-:Y:S01]  /*5020*/  @!P2 FMUL R32, R32, 16777216 ;  /* 0x4b8000002020a820 */ /* 0x000fe20000400000 */
[----:B------:R-:W-:Y:S01]  /*5030*/  FMUL R13, R36, R11 ;  /* 0x0000000b240d7220 */ /* 0x000fe20000400000 */
[----:B------:R-:W-:Y:S01]  /*5040*/  F2FP.BF16.F32.PACK_AB R11, R18, R29 ;  /* 0x0000001d120b723e */ /* 0x000fe200000010ff */
[C---:B------:R-:W-:Y:S01]  /*5050*/  FMUL R43, R37.reuse, R10 ;  /* 0x0000000a252b7220 */ /* 0x040fe20000400000 */
[----:B------:R-:W-:Y:S01]  /*5060*/  SHF.R.U32.HI R18, RZ, 0x6, R0 ;  /* 0x00000006ff127819 */ /* 0x000fe20000011600 */
[----:B------:R-:W-:Y:S01]  /*5070*/  FMUL R10, R37, R21 ;  /* 0x00000015250a7220 */ /* 0x000fe20000400000 */
[----:B------:R-:W-:Y:S01]  /*5080*/  @!P2 FMUL R25, R25, 16777216 ;  /* 0x4b8000001919a820 */ /* 0x000fe20000400000 */
[C---:B------:R-:W-:Y:S01]  /*5090*/  FMUL R28, R37.reuse, R28 ;  /* 0x0000001c251c7220 */ /* 0x040fe20000400000 */
[C---:B------:R-:W-:Y:S01]  /*50a0*/  FMUL R21, R37.reuse, R32 ;  /* 0x0000002025157220 */ /* 0x040fe20000400000 */
[----:B------:R-:W-:Y:S01]  /*50b0*/  SGXT.U32 R18, R18, 0x2 ;  /* 0x000000021212781a */ /* 0x000fe20000000000 */
[----:B------:R-:W-:Y:S01]  /*50c0*/  FMUL R25, R37, R25 ;  /* 0x0000001925197220 */ /* 0x000fe20000400000 */
[----:B------:R-:W-:Y:S01]  /*50d0*/  @P0 FMUL R14, R14, 0.25 ;  /* 0x3e8000000e0e0820 */ /* 0x000fe20000400000 */
[----:B------:R-:W-:Y:S01]  /*50e0*/  @P0 FMUL R15, R15, 0.25 ;  /* 0x3e8000000f0f0820 */ /* 0x000fe20000400000 */
[----:B------:R-:W-:Y:S01]  /*50f0*/  F2FP.BF16.F32.PACK_AB R7, R21, R28 ;  /* 0x0000001c1507723e */ /* 0x000fe200000010ff */
[----:B0-----:R-:W-:-:S02]  /*5100*/  IMAD R18, R18, R3, RZ ;  /* 0x0000000312127224 */ /* 0x001fc400078e02ff */
[----:B------:R-:W-:Y:S01]  /*5110*/  @P0 FMUL R19, R19, 0.25 ;  /* 0x3e80000013130820 */ /* 0x000fe20000400000 */
        /* <DEDUP_REMOVED lines=8> */
[----:B------:R-:W-:Y:S01]  /*51a0*/  F2FP.BF16.F32.PACK_AB R8, R8, R39 ;  /* 0x000000270808723e */ /* 0x000fe200000010ff */
[----:B--2---:R0:W-:Y:S01]  /*51b0*/  STS.128 [R44], R4 ;  /* 0x000000042c007388 */ /* 0x0041e20000000c00 */
[----:B------:R-:W-:Y:S01]  /*51c0*/  F2FP.BF16.F32.PACK_AB R10, R25, R10 ;  /* 0x0000000a190a723e */ /* 0x000fe200000010ff */
[----:B------:R-:W-:Y:S01]  /*51d0*/  @!P2 FMUL R27, R27, 16777216 ;  /* 0x4b8000001b1ba820 */ /* 0x000fe20000400000 */
[----:B------:R-:W-:Y:S01]  /*51e0*/  ISETP.GE.U32.AND P0, PT, R45, 0x7f800000, PT ;  /* 0x7f8000002d00780c */ /* 0x000fe20003f06070 */
[----:B------:R-:W-:Y:S01]  /*51f0*/  @!P2 FMUL R19, R19, 16777216 ;  /* 0x4b8000001313a820 */ /* 0x000fe20000400000 */
[----:B------:R-:W-:Y:S01]  /*5200*/  @!P2 FMUL R30, R30, 16777216 ;  /* 0x4b8000001e1ea820 */ /* 0x000fe20000400000 */
[----:B------:R1:W-:Y:S01]  /*5210*/  STS.128 [R44+0x400], R8 ;  /* 0x000400082c007388 */ /* 0x0003e20000000c00 */
[----:B------:R-:W-:Y:S01]  /*5220*/  @!P2 FMUL R34, R34, 16777216 ;  /* 0x4b8000002222a820 */ /* 0x000fe20000400000 */
[----:B------:R-:W-:Y:S01]  /*5230*/  @!P2 FMUL R22, R22, 16777216 ;  /* 0x4b8000001616a820 */ /* 0x000fe20000400000 */
[----:B------:R-:W-:Y:S01]  /*5240*/  @!P2 FMUL R23, R23, 16777216 ;  /* 0x4b8000001717a820 */ /* 0x000fe20000400000 */
[----:B------:R-:W-:Y:S01]  /*5250*/  @!P2 FMUL R26, R26, 16777216 ;  /* 0x4b8000001a1aa820 */ /* 0x000fe20000400000 */
[----:B------:R-:W-:Y:S01]  /*5260*/  FMUL R13, R36, R13 ;  /* 0x0000000d240d7220 */ /* 0x000fe20000400000 */
[----:B------:R-:W-:Y:S01]  /*5270*/  @!P2 FMUL R14, R14, 16777216 ;  /* 0x4b8000000e0ea820 */ /* 0x000fe20000400000 */
[C---:B------:R-:W-:Y:S01]  /*5280*/  FMUL R24, R37.reuse, R27 ;  /* 0x0000001b25187220 */ /* 0x040fe20000400000 */
[C---:B------:R-:W-:Y:S01]  /*5290*/  FMUL R16, R37.reuse, R19 ;  /* 0x0000001325107220 */ /* 0x040fe20000400000 */
[----:B------:R-:W-:Y:S01]  /*52a0*/  FMUL R30, R37, R30 ;  /* 0x0000001e251e7220 */ /* 0x000fe20000400000 */
[----:B0-----:R-:W-:-:S02]  /*52b0*/  IMAD R6, R3, 0x4, R18 ;  /* 0x0000000403067824 */ /* 0x001fc400078e0212 */
[C---:B------:R-:W-:Y:S01]  /*52c0*/  FMUL R27, R37.reuse, R34 ;  /* 0x00000022251b7220 */ /* 0x040fe20000400000 */
[C---:B------:R-:W-:Y:S01]  /*52d0*/  FMUL R22, R37.reuse, R22 ;  /* 0x0000001625167220 */ /* 0x040fe20000400000 */
[C---:B------:R-:W-:Y:S01]  /*52e0*/  FMUL R23, R37.reuse, R23 ;  /* 0x0000001725177220 */ /* 0x040fe20000400000 */
[----:B------:R-:W-:Y:S01]  /*52f0*/  FMUL R19, R37, R26 ;  /* 0x0000001a25137220 */ /* 0x000fe20000400000 */
[----:B------:R-:W-:Y:S01]  /*5300*/  FFMA.FTZ R13, R36, 1.4426950216293334961, R13 ;  /* 0x3fb8aa3b240d7823 */ /* 0x000fe2000001000d */
[----:B-1----:R-:W-:Y:S02]  /*5310*/  IMAD R8, R3, 0x4, R6 ;  /* 0x0000000403087824 */ /* 0x002fe400078e0206 */
[----:B------:R-:W-:Y:S01]  /*5320*/  FMUL R14, R37, R14 ;  /* 0x0000000e250e7220 */ /* 0x000fe20000400000 */
[----:B------:R-:W-:Y:S01]  /*5330*/  @P0 IMAD.MOV.U32 R4, RZ, RZ, 0x7f800000 ;  /* 0x7f800000ff040424 */ /* 0x000fe200078e00ff */
[----:B------:R-:W-:Y:S01]  /*5340*/  F2FP.BF16.F32.PACK_AB R40, R43, R40 ;  /* 0x000000282b28723e */ /* 0x000fe200000010ff */
[----:B------:R-:W-:Y:S01]  /*5350*/  FADD R38, R38, R13 ;  /* 0x0000000d26267221 */ /* 0x000fe20000000000 */
[----:B------:R-:W-:Y:S01]  /*5360*/  LEA R10, R3, R8, 0x2 ;  /* 0x00000008030a7211 */ /* 0x000fe200078e10ff */
[----:B------:R-:W-:Y:S01]  /*5370*/  @!P2 FMUL R15, R15, 16777216 ;  /* 0x4b8000000f0fa820 */ /* 0x000fe20000400000 */
[----:B------:R-:W-:Y:S01]  /*5380*/  F2FP.BF16.F32.PACK_AB R28, R42, R41 ;  /* 0x000000292a1c723e */ /* 0x000fe200000010ff */
[----:B------:R-:W-:Y:S01]  /*5390*/  @!P2 FMUL R31, R31, 16777216 ;  /* 0x4b8000001f1fa820 */ /* 0x000fe20000400000 */
[----:B------:R-:W-:Y:S01]  /*53a0*/  F2FP.BF16.F32.PACK_AB R43, R27, R30 ;  /* 0x0000001e1b2b723e */ /* 0x000fe200000010ff */
[----:B------:R-:W-:-:S02]  /*53b0*/  IMAD R34, R3, 0x4, R10 ;  /* 0x0000000403227824 */ /* 0x000fc400078e020a */
[----:B------:R-:W-:Y:S01]  /*53c0*/  @!P2 FMUL R35, R35, 16777216 ;  /* 0x4b8000002323a820 */ /* 0x000fe20000400000 */
[----:B------:R-:W-:Y:S01]  /*53d0*/  F2FP.BF16.F32.PACK_AB R42, R19, R22 ;  /* 0x00000016132a723e */ /* 0x000fe200000010ff */
[----:B------:R-:W-:Y:S01]  /*53e0*/  @P0 FFMA.FTZ R38, R45, R4, +INF ;  /* 0x7f8000002d260423 */ /* 0x000fe20000010004 */
[----:B------:R-:W-:Y:S01]  /*53f0*/  F2FP.BF16.F32.PACK_AB R30, R24, R23 ;  /* 0x00000017181e723e */ /* 0x000fe200000010ff */
[----:B------:R-:W-:Y:S01]  /*5400*/  IMAD R36, R3, 0x4, R34 ;  /* 0x0000000403247824 */ /* 0x000fe200078e0222 */
[----:B------:R-:W-:Y:S01]  /*5410*/  F2FP.BF16.F32.PACK_AB R41, R17, R14 ;  /* 0x0000000e1129723e */ /* 0x000fe200000010ff */
[----:B------:R-:W0:Y:S01]  /*5420*/  LDC.64 R22, c[0x0][0x398] ;  /* 0x0000e600ff167b82 */ /* 0x000e220000000a00 */
[--C-:B------:R-:W-:Y:S01]  /*5430*/  SHF.R.U32.HI R4, RZ, 0x2, R0.reuse ;  /* 0x00000002ff047819 */ /* 0x100fe20000011600 */
[C---:B------:R-:W-:Y:S01]  /*5440*/  FMUL R15, R37.reuse, R15 ;  /* 0x0000000f250f7220 */ /* 0x040fe20000400000 */
[C---:B------:R-:W-:Y:S01]  /*5450*/  FMUL R31, R37.reuse, R31 ;  /* 0x0000001f251f7220 */ /* 0x040fe20000400000 */
[----:B------:R-:W-:Y:S01]  /*5460*/  FMUL R26, R37, R35 ;  /* 0x00000023251a7220 */ /* 0x000fe20000400000 */
[----:B------:R-:W-:Y:S01]  /*5470*/  LOP3.LUT R5, R4, 0x38, RZ, 0xc0, !PT ;  /* 0x0000003804057812 */ /* 0x000fe200078ec0ff */
[----:B------:R1:W-:Y:S01]  /*5480*/  STS.128 [R44+0x800], R40 ;  /* 0x000800282c007388 */ /* 0x0003e20000000c00 */
[----:B------:R-:W-:Y:S01]  /*5490*/  F2FP.BF16.F32.PACK_AB R29, R16, R15 ;  /* 0x0000000f101d723e */ /* 0x000fe200000010ff */
[----:B------:R-:W-:Y:S01]  /*54a0*/  IMAD R4, R2, UR5, RZ ;  /* 0x0000000502047c24 */ /* 0x000fe2000f8e02ff */
[----:B------:R-:W-:Y:S01]  /*54b0*/  F2FP.BF16.F32.PACK_AB R31, R26, R31 ;  /* 0x0000001f1a1f723e */ /* 0x000fe200000010ff */
[----:B------:R-:W-:Y:S01]  /*54c0*/  IMAD.SHL.U32 R7, R0, 0x10, RZ ;  /* 0x0000001000077824 */ /* 0x000fe200078e00ff */
[----:B------:R-:W-:Y:S01]  /*54d0*/  LOP3.LUT R52, R5, 0x1f, R0, 0xf8, !PT ;  /* 0x0000001f05347812 */ /* 0x000fe200078ef800 */
[----:B------:R-:W-:Y:S01]  /*54e0*/  UIMAD.WIDE UR4, UR4, 0x2, URZ ;  /* 0x00000002040478a5 */ /* 0x000fe2000f8e02ff */
[----:B------:R-:W-:Y:S01]  /*54f0*/  FSEL R38, R38, -INF , P1 ;  /* 0xff80000026267808 */ /* 0x000fe20000800000 */
[----:B------:R2:W-:Y:S01]  /*5500*/  STS.128 [R44+0xc00], R28 ;  /* 0x000c001c2c007388 */ /* 0x0005e20000000c00 */
[----:B------:R-:W-:Y:S01]  /*5510*/  LOP3.LUT R7, R7, 0x30, RZ, 0xc0, !PT ;  /* 0x0000003007077812 */ /* 0x000fe200078ec0ff */
[----:B------:R-:W-:Y:S01]  /*5520*/  IMAD.SHL.U32 R5, R52, 0x8, RZ ;  /* 0x0000000834057824 */ /* 0x000fe200078e00ff */
[----:B------:R-:W-:Y:S01]  /*5530*/  LOP3.LUT R0, R0, 0xff, RZ, 0xc0, !PT ;  /* 0x000000ff00007812 */ /* 0x000fe200078ec0ff */
[----:B------:R-:W-:Y:S01]  /*5540*/  FFMA R66, R38, 0.69314718246459960938, R93 ;  /* 0x3f31721826427823 */ /* 0x000fe2000000005d */
[----:B------:R-:W-:-:S02]  /*5550*/  IMAD.SHL.U32 R52, R52, 0x10, RZ ;  /* 0x0000001034347824 */ /* 0x000fc400078e00ff */
[----:B------:R-:W-:Y:S01]  /*5560*/  LOP3.LUT R20, R5, 0xc0, RZ, 0xc0, !PT ;  /* 0x000000c005147812 */ /* 0x000fe200078ec0ff */
[C---:B-1----:R-:W-:Y:S01]  /*5570*/  IMAD R40, R3.reuse, 0x4, R36 ;  /* 0x0000000403287824 */ /* 0x042fe200078e0224 */
[----:B------:R-:W-:Y:S01]  /*5580*/  LEA R16, R0, UR26, 0x4 ;  /* 0x0000001a00107c11 */ /* 0x000fe2000f8e20ff */
[----:B------:R-:W-:Y:S01]  /*5590*/  IMAD.SHL.U32 R5, R4, 0x2, RZ ;  /* 0x0000000204057824 */ /* 0x000fe200078e00ff */
[----:B------:R-:W-:Y:S01]  /*55a0*/  IADD3 R53, PT, PT, R20, UR26, R7 ;  /* 0x0000001a14357c10 */ /* 0x000fe2000fffe007 */
[----:B------:R-:W-:Y:S01]  /*55b0*/  IMAD R42, R3, 0x4, R40 ;  /* 0x00000004032a7824 */ /* 0x000fe200078e0228 */
[----:B------:R-:W-:Y:S01]  /*55c0*/  BAR.SYNC.DEFER_BLOCKING 0x0 ;  /* 0x0000000000007b1d */ /* 0x000fe20000010000 */
[----:B------:R-:W-:Y:S01]  /*55d0*/  IMAD.HI R4, R4, 0x2, RZ ;  /* 0x0000000204047827 */ /* 0x000fe200078e02ff */
[----:B0-----:R-:W-:Y:S02]  /*55e0*/  IADD3 R81, P0, P2, R5, UR6, R22 ;  /* 0x0000000605517c10 */ /* 0x001fe4000fa1e016 */
[----:B------:R-:W-:Y:S01]  /*55f0*/  LOP3.LUT R52, R52, 0xf0, RZ, 0xc0, !PT ;  /* 0x000000f034347812 */ /* 0x000fe200078ec0ff */
[C---:B--2---:R-:W-:Y:S01]  /*5600*/  IMAD R44, R3.reuse, 0x4, R42 ;  /* 0x00000004032c7824 */ /* 0x044fe200078e022a */
[----:B------:R-:W-:Y:S01]  /*5610*/  IADD3.X R17, PT, PT, R4, UR5, R23, P0, P2 ;  /* 0x0000000504117c10 */ /* 0x000fe200087e4417 */
[----:B------:R-:W0:Y:S01]  /*5620*/  LDCU UR4, c[0x0][0x3ec] ;  /* 0x00007d80ff0477ac */ /* 0x000e220008000800 */
[-C--:B------:R-:W-:Y:S01]  /*5630*/  LEA R20, P0, R18, R81.reuse, 0x1 ;  /* 0x0000005112147211 */ /* 0x080fe200078008ff */
[----:B------:R-:W-:Y:S01]  /*5640*/  IMAD R46, R3, 0x4, R44 ;  /* 0x00000004032e7824 */ /* 0x000fe200078e022c */
[----:B------:R-:W-:-:S02]  /*5650*/  LEA R22, P1, R6, R81, 0x1 ;  /* 0x0000005106167211 */ /* 0x000fc400078208ff */
[----:B------:R-:W-:Y:S01]  /*5660*/  LEA.HI.X.SX32 R21, R18, R17, 0x1, P0 ;  /* 0x0000001112157211 */ /* 0x000fe200000f0eff */
[C---:B------:R-:W-:Y:S01]  /*5670*/  IMAD R48, R3.reuse, 0x4, R46 ;  /* 0x0000000403307824 */ /* 0x040fe200078e022e */
[----:B------:R-:W-:Y:S02]  /*5680*/  LEA R26, P0, R8, R81, 0x1 ;  /* 0x00000051081a7211 */ /* 0x000fe400078008ff */
[-C--:B------:R-:W-:Y:S01]  /*5690*/  LEA.HI.X.SX32 R23, R6, R17.reuse, 0x1, P1 ;  /* 0x0000001106177211 */ /* 0x080fe200008f0eff */
[C---:B------:R-:W-:Y:S01]  /*56a0*/  IMAD R50, R3.reuse, 0x4, R48 ;  /* 0x0000000403327824 */ /* 0x040fe200078e0230 */
[----:B------:R-:W-:Y:S02]  /*56b0*/  LEA.HI.X.SX32 R27, R8, R17, 0x1, P0 ;  /* 0x00000011081b7211 */ /* 0x000fe400000f0eff */
[-C--:B------:R-:W-:Y:S01]  /*56c0*/  LEA R30, P0, R34, R81.reuse, 0x1 ;  /* 0x00000051221e7211 */ /* 0x080fe200078008ff */
[----:B------:R-:W-:Y:S01]  /*56d0*/  IMAD R54, R3, 0x4, R50 ;  /* 0x0000000403367824 */ /* 0x000fe200078e0232 */
[----:B------:R-:W-:-:S02]  /*56e0*/  LEA R24, P2, R10, R81, 0x1 ;  /* 0x000000510a187211 */ /* 0x000fc400078408ff */
[----:B------:R-:W-:Y:S01]  /*56f0*/  LEA.HI.X.SX32 R31, R34, R17, 0x1, P0 ;  /* 0x00000011221f7211 */ /* 0x000fe200000f0eff */
[C---:B------:R-:W-:Y:S01]  /*5700*/  IMAD R18, R3.reuse, 0x4, R54 ;  /* 0x0000000403127824 */ /* 0x040fe200078e0236 */
[-C--:B------:R-:W-:Y:S01]  /*5710*/  LEA R32, P1, R36, R81.reuse, 0x1 ;  /* 0x0000005124207211 */ /* 0x080fe200078208ff */
[----:B------:R-:W1:Y:S01]  /*5720*/  LDS.128 R12, [R16] ;  /* 0x00000000100c7984 */ /* 0x000e620000000c00 */
[----:B------:R-:W-:Y:S01]  /*5730*/  LEA R34, P0, R42, R81, 0x1 ;  /* 0x000000512a227211 */ /* 0x000fe200078008ff */
[C---:B------:R-:W-:Y:S01]  /*5740*/  IMAD R56, R3.reuse, 0x4, R18 ;  /* 0x0000000403387824 */ /* 0x040fe200078e0212 */
[-C--:B------:R-:W-:Y:S01]  /*5750*/  LEA.HI.X.SX32 R25, R10, R17.reuse, 0x1, P2 ;  /* 0x000000110a197211 */ /* 0x080fe200010f0eff */
[----:B------:R-:W-:Y:S01]  /*5760*/  LDS.128 R4, [R16+0x2000] ;  /* 0x0020000010047984 */ /* 0x000fe20000000c00 */
[-C--:B------:R-:W-:Y:S01]  /*5770*/  LEA.HI.X.SX32 R33, R36, R17.reuse, 0x1, P1 ;  /* 0x0000001124217211 */ /* 0x080fe200008f0eff */
[C---:B------:R-:W-:Y:S01]  /*5780*/  IMAD R58, R3.reuse, 0x4, R56 ;  /* 0x00000004033a7824 */ /* 0x040fe200078e0238 */
[----:B------:R-:W-:Y:S01]  /*5790*/  LEA.HI.X.SX32 R35, R42, R17, 0x1, P0 ;  /* 0x000000112a237211 */ /* 0x000fe200000f0eff */
[----:B------:R-:W2:Y:S01]  /*57a0*/  LDS.128 R8, [R16+0x1000] ;  /* 0x0010000010087984 */ /* 0x000ea20000000c00 */
[-C--:B------:R-:W-:Y:S01]  /*57b0*/  LEA R28, P2, R40, R81.reuse, 0x1 ;  /* 0x00000051281c7211 */ /* 0x080fe200078408ff */
[C---:B------:R-:W-:Y:S01]  /*57c0*/  IMAD R60, R3.reuse, 0x4, R58 ;  /* 0x00000004033c7824 */ /* 0x040fe200078e023a */
[-C--:B------:R-:W-:Y:S01]  /*57d0*/  LEA R38, P0, R44, R81.reuse, 0x1 ;  /* 0x000000512c267211 */ /* 0x080fe200078008ff */
[----:B0-----:R-:W-:Y:S01]  /*57e0*/  UIMAD UR4, UR27, UR4, URZ ;  /* 0x000000041b0472a4 */ /* 0x001fe2000f8e02ff */
[----:B------:R-:W-:Y:S01]  /*57f0*/  LEA R36, P1, R46, R81, 0x1 ;  /* 0x000000512e247211 */ /* 0x000fe200078208ff */
[C---:B------:R-:W-:Y:S01]  /*5800*/  IMAD R62, R3.reuse, 0x4, R60 ;  /* 0x00000004033e7824 */ /* 0x040fe200078e023c */
[-C--:B------:R-:W-:Y:S01]  /*5810*/  LEA.HI.X.SX32 R29, R40, R17.reuse, 0x1, P2 ;  /* 0x00000011281d7211 */ /* 0x080fe200010f0eff */
[----:B------:R-:W-:Y:S01]  /*5820*/  USHF.L.U32 UR6, UR4, 0x2, URZ ;  /* 0x0000000204067899 */ /* 0x000fe200080006ff */
[-C--:B------:R-:W-:Y:S01]  /*5830*/  LEA.HI.X.SX32 R39, R44, R17.reuse, 0x1, P0 ;  /* 0x000000112c277211 */ /* 0x080fe200000f0eff */
[C---:B------:R-:W-:Y:S01]  /*5840*/  IMAD R64, R3.reuse, 0x4, R62 ;  /* 0x0000000403407824 */ /* 0x040fe200078e023e */
[----:B------:R-:W-:Y:S01]  /*5850*/  LEA.HI.X.SX32 R37, R46, R17, 0x1, P1 ;  /* 0x000000112e257211 */ /* 0x000fe200008f0eff */
[----:B------:R-:W-:Y:S01]  /*5860*/  UIMAD.WIDE UR4, UR4, 0x4, URZ ;  /* 0x00000004040478a5 */ /* 0x000fe2000f8e02ff */
[-C--:B------:R-:W-:Y:S01]  /*5870*/  LEA R44, P0, R48, R81.reuse, 0x1 ;  /* 0x00000051302c7211 */ /* 0x080fe200078008ff */
[----:B------:R-:W-:Y:S01]  /*5880*/  IMAD R68, R3, 0x4, R64 ;  /* 0x0000000403447824 */ /* 0x000fe200078e0240 */
[----:B------:R-:W-:-:S02]  /*5890*/  LEA R40, P1, R50, R81, 0x1 ;  /* 0x0000005132287211 */ /* 0x000fc400078208ff */
[-C--:B------:R-:W-:Y:S01]  /*58a0*/  LEA.HI.X.SX32 R45, R48, R17.reuse, 0x1, P0 ;  /* 0x00000011302d7211 */ /* 0x080fe200000f0eff */
[C---:B------:R-:W-:Y:S01]  /*58b0*/  IMAD R70, R3.reuse, 0x4, R68 ;  /* 0x0000000403467824 */ /* 0x040fe200078e0244 */
[----:B------:R-:W-:Y:S02]  /*58c0*/  LEA.HI.X.SX32 R41, R50, R17, 0x1, P1 ;  /* 0x0000001132297211 */ /* 0x000fe400008f0eff */
[-C--:B------:R-:W-:Y:S01]  /*58d0*/  LEA R50, P0, R18, R81.reuse, 0x1 ;  /* 0x0000005112327211 */ /* 0x080fe200078008ff */
[C---:B------:R-:W-:Y:S01]  /*58e0*/  IMAD R72, R3.reuse, 0x4, R70 ;  /* 0x0000000403487824 */ /* 0x040fe200078e0246 */
[----:B------:R-:W-:Y:S02]  /*58f0*/  LEA R42, P2, R54, R81, 0x1 ;  /* 0x00000051362a7211 */ /* 0x000fe400078408ff */
[----:B------:R-:W-:Y:S02]  /*5900*/  LEA.HI.X.SX32 R51, R18, R17, 0x1, P0 ;  /* 0x0000001112337211 */ /* 0x000fe400000f0eff */
[----:B------:R-:W-:-:S02]  /*5910*/  LEA R74, R3, R72, 0x2 ;  /* 0x00000048034a7211 */ /* 0x000fc400078e10ff */
[----:B------:R-:W-:Y:S02]  /*5920*/  LEA.HI.X.SX32 R43, R54, R17, 0x1, P2 ;  /* 0x00000011362b7211 */ /* 0x000fe400010f0eff */
[-C--:B------:R-:W-:Y:S01]  /*5930*/  LEA R48, P1, R56, R81.reuse, 0x1 ;  /* 0x0000005138307211 */ /* 0x080fe200078208ff */
[C---:B------:R-:W-:Y:S01]  /*5940*/  IMAD R18, R3.reuse, 0x4, R74 ;  /* 0x0000000403127824 */ /* 0x040fe200078e024a */
[----:B------:R-:W-:Y:S01]  /*5950*/  LEA R46, P2, R58, R81, 0x1 ;  /* 0x000000513a2e7211 */ /* 0x000fe200078408ff */
[----:B-1----:R0:W-:Y:S01]  /*5960*/  STG.E.U16 desc[UR30][R20.64], R12 ;  /* 0x0000000c14007986 */ /* 0x0021e2000c10151e */
[-C--:B------:R-:W-:Y:S01]  /*5970*/  LEA.HI.X.SX32 R49, R56, R17.reuse, 0x1, P1 ;  /* 0x0000001138317211 */ /* 0x080fe200008f0eff */
[C---:B------:R-:W-:Y:S01]  /*5980*/  IMAD R76, R3.reuse, 0x4, R18 ;  /* 0x00000004034c7824 */ /* 0x040fe200078e0212 */
[----:B------:R-:W-:Y:S02]  /*5990*/  LEA.HI.X.SX32 R47, R58, R17, 0x1, P2 ;  /* 0x000000113a2f7211 */ /* 0x000fe400010f0eff */
        /* <DEDUP_REMOVED lines=8> */
[-C--:B------:R-:W-:Y:S02]  /*5a20*/  LEA R62, P1, R70, R81.reuse, 0x1 ;  /* 0x00000051463e7211 */ /* 0x080fe400078208ff */
[----:B------:R-:W-:Y:S01]  /*5a30*/  LEA R54, P2, R64, R81, 0x1 ;  /* 0x0000005140367211 */ /* 0x000fe200078408ff */
[----:B------:R-:W-:Y:S01]  /*5a40*/  IMAD R88, R3, 0x4, R84 ;  /* 0x0000000403587824 */ /* 0x000fe200078e0254 */
[----:B------:R-:W-:-:S02]  /*5a50*/  LEA.HI.X.SX32 R61, R68, R17, 0x1, P0 ;  /* 0x00000011443d7211 */ /* 0x000fc400000f0eff */
[----:B------:R-:W-:Y:S02]  /*5a60*/  LEA.HI.X.SX32 R63, R70, R17, 0x1, P1 ;  /* 0x00000011463f7211 */ /* 0x000fe400008f0eff */
[----:B------:R-:W-:Y:S02]  /*5a70*/  LEA R68, P1, R18, R81, 0x1 ;  /* 0x0000005112447211 */ /* 0x000fe400078208ff */
[----:B------:R-:W-:Y:S02]  /*5a80*/  LEA.HI.X.SX32 R55, R64, R17, 0x1, P2 ;  /* 0x0000001140377211 */ /* 0x000fe400010f0eff */
[----:B------:R-:W-:Y:S02]  /*5a90*/  LEA R64, P2, R72, R81, 0x1 ;  /* 0x0000005148407211 */ /* 0x000fe400078408ff */
[-C--:B------:R-:W-:Y:S01]  /*5aa0*/  LEA.HI.X.SX32 R69, R18, R17.reuse, 0x1, P1 ;  /* 0x0000001112457211 */ /* 0x080fe200008f0eff */
[----:B------:R-:W-:Y:S01]  /*5ab0*/  IMAD R18, R3, 0x4, R88 ;  /* 0x0000000403127824 */ /* 0x000fe200078e0258 */
[----:B------:R-:W-:-:S02]  /*5ac0*/  LEA.HI.X.SX32 R65, R72, R17, 0x1, P2 ;  /* 0x0000001148417211 */ /* 0x000fc400010f0eff */
[-C--:B------:R-:W-:Y:S01]  /*5ad0*/  LEA R72, P0, R74, R81.reuse, 0x1 ;  /* 0x000000514a487211 */ /* 0x080fe200078008ff */
[C---:B------:R-:W-:Y:S01]  /*5ae0*/  IMAD R90, R3.reuse, 0x4, R18 ;  /* 0x00000004035a7824 */ /* 0x040fe200078e0212 */
[----:B------:R-:W-:Y:S02]  /*5af0*/  LEA R70, P2, R76, R81, 0x1 ;  /* 0x000000514c467211 */ /* 0x000fe400078408ff */
[-C--:B------:R-:W-:Y:S01]  /*5b00*/  LEA.HI.X.SX32 R73, R74, R17.reuse, 0x1, P0 ;  /* 0x000000114a497211 */ /* 0x080fe200000f0eff */
[----:B------:R-:W-:Y:S01]  /*5b10*/  IMAD R3, R3, 0x4, R90 ;  /* 0x0000000403037824 */ /* 0x000fe200078e025a */
[----:B------:R-:W-:Y:S02]  /*5b20*/  LEA.HI.X.SX32 R71, R76, R17, 0x1, P2 ;  /* 0x000000114c477211 */ /* 0x000fe400010f0eff */
[-C--:B------:R-:W-:Y:S02]  /*5b30*/  LEA R78, P0, R80, R81.reuse, 0x1 ;  /* 0x00000051504e7211 */ /* 0x080fe400078008ff */
[----:B------:R-:W-:-:S02]  /*5b40*/  LEA R76, P1, R82, R81, 0x1 ;  /* 0x00000051524c7211 */ /* 0x000fc400078208ff */
[----:B------:R-:W-:Y:S02]  /*5b50*/  LEA R74, P2, R84, R81, 0x1 ;  /* 0x00000051544a7211 */ /* 0x000fe400078408ff */
[-C--:B------:R-:W-:Y:S02]  /*5b60*/  LEA.HI.X.SX32 R79, R80, R17.reuse, 0x1, P0 ;  /* 0x00000011504f7211 */ /* 0x080fe400000f0eff */
[-C--:B------:R-:W-:Y:S02]  /*5b70*/  LEA.HI.X.SX32 R77, R82, R17.reuse, 0x1, P1 ;  /* 0x00000011524d7211 */ /* 0x080fe400008f0eff */
[----:B------:R-:W-:Y:S02]  /*5b80*/  LEA.HI.X.SX32 R75, R84, R17, 0x1, P2 ;  /* 0x00000011544b7211 */ /* 0x000fe400010f0eff */
[-C--:B------:R-:W-:Y:S02]  /*5b90*/  LEA R86, P0, R88, R81.reuse, 0x1 ;  /* 0x0000005158567211 */ /* 0x080fe400078008ff */
[----:B------:R-:W-:-:S02]  /*5ba0*/  LEA R84, P1, R18, R81, 0x1 ;  /* 0x0000005112547211 */ /* 0x000fc400078208ff */
[-C--:B------:R-:W-:Y:S02]  /*5bb0*/  LEA R82, P2, R90, R81.reuse, 0x1 ;  /* 0x000000515a527211 */ /* 0x080fe400078408ff */
[C---:B------:R-:W-:Y:S02]  /*5bc0*/  LEA R80, P4, R3.reuse, R81, 0x1 ;  /* 0x0000005103507211 */ /* 0x040fe400078808ff */
[-C--:B------:R-:W-:Y:S02]  /*5bd0*/  LEA.HI.X.SX32 R87, R88, R17.reuse, 0x1, P0 ;  /* 0x0000001158577211 */ /* 0x080fe400000f0eff */
[-C--:B------:R-:W-:Y:S02]  /*5be0*/  LEA.HI.X.SX32 R85, R18, R17.reuse, 0x1, P1 ;  /* 0x0000001112557211 */ /* 0x080fe400008f0eff */
[-C--:B------:R-:W-:Y:S02]  /*5bf0*/  LEA.HI.X.SX32 R83, R90, R17.reuse, 0x1, P2 ;  /* 0x000000115a537211 */ /* 0x080fe400010f0eff */
[----:B------:R-:W-:-:S02]  /*5c00*/  LEA.HI.X.SX32 R81, R3, R17, 0x1, P4 ;  /* 0x0000001103517211 */ /* 0x000fc400020f0eff */
[----:B------:R-:W1:Y:S01]  /*5c10*/  LDS.128 R16, [R16+0x3000] ;  /* 0x0030000010107984 */ /* 0x000e620000000c00 */
[----:B------:R-:W-:Y:S02]  /*5c20*/  PRMT R67, R12, 0x7632, R67 ;  /* 0x000076320c437816 */ /* 0x000fe40000000043 */
[----:B------:R-:W-:Y:S02]  /*5c30*/  PRMT R3, R13, 0x7632, R3 ;  /* 0x000076320d037816 */ /* 0x000fe40000000003 */
[----:B0-----:R-:W-:Y:S01]  /*5c40*/  PRMT R21, R14, 0x7632, R21 ;  /* 0x000076320e157816 */ /* 0x001fe20000000015 */
[----:B------:R0:W-:Y:S01]  /*5c50*/  STG.E.U16 desc[UR30][R22.64], R67 ;  /* 0x0000004316007986 */ /* 0x0001e2000c10151e */
[----:B--2---:R-:W-:Y:S02]  /*5c60*/  PRMT R12, R8, 0x7632, R12 ;  /* 0x00007632080c7816 */ /* 0x004fe4000000000c */
[----:B------:R-:W-:Y:S01]  /*5c70*/  PRMT R20, R9, 0x7632, R20 ;  /* 0x0000763209147816 */ /* 0x000fe20000000014 */
[----:B------:R-:W-:Y:S01]  /*5c80*/  STG.E.U16 desc[UR30][R26.64], R13 ;  /* 0x0000000d1a007986 */ /* 0x000fe2000c10151e */
[----:B------:R-:W-:Y:S01]  /*5c90*/  ISETP.GE.U32.AND P0, PT, R0, 0x40, PT ;  /* 0x000000400000780c */ /* 0x000fe20003f06070 */
[----:B------:R-:W-:-:S02]  /*5ca0*/  IMAD.HI R0, R2, 0x4, RZ ;  /* 0x0000000402007827 */ /* 0x000fc400078e02ff */
[----:B------:R2:W-:Y:S01]  /*5cb0*/  STG.E.U16 desc[UR30][R24.64], R3 ;  /* 0x0000000318007986 */ /* 0x0005e2000c10151e */
[----:B0-----:R-:W-:-:S03]  /*5cc0*/  PRMT R23, R15, 0x7632, R23 ;  /* 0x000076320f177816 */ /* 0x001fc60000000017 */
[----:B------:R0:W-:Y:S04]  /*5cd0*/  STG.E.U16 desc[UR30][R30.64], R14 ;  /* 0x0000000e1e007986 */ /* 0x0001e8000c10151e */
[----:B------:R3:W-:Y:S01]  /*5ce0*/  STG.E.U16 desc[UR30][R32.64], R21 ;  /* 0x0000001520007986 */ /* 0x0007e2000c10151e */
[----:B--2---:R-:W-:-:S03]  /*5cf0*/  PRMT R25, R10, 0x7632, R25 ;  /* 0x000076320a197816 */ /* 0x004fc60000000019 */
[----:B------:R2:W-:Y:S01]  /*5d00*/  STG.E.U16 desc[UR30][R28.64], R15 ;  /* 0x0000000f1c007986 */ /* 0x0005e2000c10151e */
[----:B------:R-:W-:-:S03]  /*5d10*/  PRMT R3, R11, 0x7632, R3 ;  /* 0x000076320b037816 */ /* 0x000fc60000000003 */
[----:B------:R4:W-:Y:S01]  /*5d20*/  STG.E.U16 desc[UR30][R34.64], R23 ;  /* 0x0000001722007986 */ /* 0x0009e2000c10151e */
[----:B0-----:R-:W-:-:S03]  /*5d30*/  PRMT R30, R5, 0x7632, R30 ;  /* 0x00007632051e7816 */ /* 0x001fc6000000001e */
[----:B------:R1:W-:Y:S01]  /*5d40*/  STG.E.U16 desc[UR30][R38.64], R8 ;  /* 0x0000000826007986 */ /* 0x0003e2000c10151e */
[----:B---3--:R-:W-:-:S03]  /*5d50*/  PRMT R32, R6, 0x7632, R32 ;  /* 0x0000763206207816 */ /* 0x008fc60000000020 */
[----:B------:R0:W-:Y:S01]  /*5d60*/  STG.E.U16 desc[UR30][R36.64], R12 ;  /* 0x0000000c24007986 */ /* 0x0001e2000c10151e */
[----:B--2---:R-:W-:-:S03]  /*5d70*/  PRMT R28, R4, 0x7632, R28 ;  /* 0x00007632041c7816 */ /* 0x004fc6000000001c */
[----:B------:R-:W-:Y:S01]  /*5d80*/  STG.E.U16 desc[UR30][R44.64], R9 ;  /* 0x000000092c007986 */ /* 0x000fe2000c10151e */
[----:B----4-:R-:W-:-:S03]  /*5d90*/  PRMT R34, R7, 0x7632, R34 ;  /* 0x0000763207227816 */ /* 0x010fc60000000022 */
[----:B------:R2:W-:Y:S01]  /*5da0*/  STG.E.U16 desc[UR30][R40.64], R20 ;  /* 0x0000001428007986 */ /* 0x0005e2000c10151e */
[----:B-1----:R-:W-:-:S03]  /*5db0*/  PRMT R39, R16, 0x7632, R39 ;  /* 0x0000763210277816 */ /* 0x002fc60000000027 */
[----:B------:R1:W-:Y:S01]  /*5dc0*/  STG.E.U16 desc[UR30][R42.64], R10 ;  /* 0x0000000a2a007986 */ /* 0x0003e2000c10151e */
[----:B0-----:R-:W-:-:S03]  /*5dd0*/  PRMT R37, R17, 0x7632, R37 ;  /* 0x0000763211257816 */ /* 0x001fc60000000025 */
[----:B------:R-:W-:Y:S04]  /*5de0*/  STG.E.U16 desc[UR30][R50.64], R25 ;  /* 0x0000001932007986 */ /* 0x000fe8000c10151e */
[----:B------:R-:W-:Y:S01]  /*5df0*/  STG.E.U16 desc[UR30][R48.64], R11 ;  /* 0x0000000b30007986 */ /* 0x000fe2000c10151e */
[----:B--2---:R-:W-:-:S03]  /*5e00*/  PRMT R40, R19, 0x7632, R40 ;  /* 0x0000763213287816 */ /* 0x004fc60000000028 */
[----:B------:R0:W-:Y:S01]  /*5e10*/  STG.E.U16 desc[UR30][R46.64], R3 ;  /* 0x000000032e007986 */ /* 0x0001e2000c10151e */
[----:B-1----:R-:W-:-:S03]  /*5e20*/  PRMT R42, R18, 0x7632, R42 ;  /* 0x00007632122a7816 */ /* 0x002fc6000000002a */
[----:B------:R-:W-:Y:S04]  /*5e30*/  STG.E.U16 desc[UR30][R58.64], R4 ;  /* 0x000000043a007986 */ /* 0x000fe8000c10151e */
[----:B------:R-:W-:Y:S04]  /*5e40*/  STG.E.U16 desc[UR30][R56.64], R28 ;  /* 0x0000001c38007986 */ /* 0x000fe8000c10151e */
[----:B------:R-:W-:Y:S01]  /*5e50*/  STG.E.U16 desc[UR30][R54.64], R5 ;  /* 0x0000000536007986 */ /* 0x000fe2000c10151e */
[----:B0-----:R-:W-:-:S03]  /*5e60*/  IMAD.SHL.U32 R3, R2, 0x4, RZ ;  /* 0x0000000402037824 */ /* 0x001fc600078e00ff */
[----:B------:R-:W-:Y:S04]  /*5e70*/  STG.E.U16 desc[UR30][R60.64], R30 ;  /* 0x0000001e3c007986 */ /* 0x000fe8000c10151e */
[----:B------:R-:W-:Y:S04]  /*5e80*/  STG.E.U16 desc[UR30][R62.64], R6 ;  /* 0x000000063e007986 */ /* 0x000fe8000c10151e */
[----:B------:R-:W-:Y:S04]  /*5e90*/  STG.E.U16 desc[UR30][R64.64], R32 ;  /* 0x0000002040007986 */ /* 0x000fe8000c10151e */
[----:B------:R0:W-:Y:S04]  /*5ea0*/  STG.E.U16 desc[UR30][R72.64], R7 ;  /* 0x0000000748007986 */ /* 0x0001e8000c10151e */
[----:B------:R-:W-:Y:S04]  /*5eb0*/  STG.E.U16 desc[UR30][R68.64], R34 ;  /* 0x0000002244007986 */ /* 0x000fe8000c10151e */
[----:B------:R-:W-:Y:S04]  /*5ec0*/  STG.E.U16 desc[UR30][R70.64], R16 ;  /* 0x0000001046007986 */ /* 0x000fe8000c10151e */
[----:B------:R-:W-:Y:S01]  /*5ed0*/  STG.E.U16 desc[UR30][R78.64], R39 ;  /* 0x000000274e007986 */ /* 0x000fe2000c10151e */
[----:B0-----:R-:W0:Y:S03]  /*5ee0*/  LDC.64 R6, c[0x0][0x3a0] ;  /* 0x0000e800ff067b82 */ /* 0x001e260000000a00 */
[----:B------:R-:W-:Y:S04]  /*5ef0*/  STG.E.U16 desc[UR30][R76.64], R17 ;  /* 0x000000114c007986 */ /* 0x000fe8000c10151e */
[----:B------:R-:W-:Y:S04]  /*5f00*/  STG.E.U16 desc[UR30][R74.64], R37 ;  /* 0x000000254a007986 */ /* 0x000fe8000c10151e */
[----:B------:R-:W-:Y:S04]  /*5f10*/  STG.E.U16 desc[UR30][R86.64], R18 ;  /* 0x0000001256007986 */ /* 0x000fe8000c10151e */
[----:B------:R-:W-:Y:S04]  /*5f20*/  STG.E.U16 desc[UR30][R84.64], R42 ;  /* 0x0000002a54007986 */ /* 0x000fe8000c10151e */
[----:B------:R-:W-:Y:S04]  /*5f30*/  STG.E.U16 desc[UR30][R82.64], R19 ;  /* 0x0000001352007986 */ /* 0x000fe8000c10151e */
[----:B------:R-:W-:Y:S01]  /*5f40*/  STG.E.U16 desc[UR30][R80.64], R40 ;  /* 0x0000002850007986 */ /* 0x000fe2000c10151e */
[----:B------:R-:W-:Y:S01]  /*5f50*/  BAR.SYNC.DEFER_BLOCKING 0x0 ;  /* 0x0000000000007b1d */ /* 0x000fe20000010000 */
[----:B0-----:R-:W-:-:S04]  /*5f60*/  IADD3 R2, P1, P2, R3, UR6, R6 ;  /* 0x0000000603027c10 */ /* 0x001fc8000fa3e006 */
[----:B------:R-:W-:Y:S01]  /*5f70*/  IADD3.X R3, PT, PT, R0, UR5, R7, P1, P2 ;  /* 0x0000000500037c10 */ /* 0x000fe20008fe4407 */
[----:B------:R-:W-:Y:S02]  /*5f80*/  STSM.16.M88 [R53], R66 ;  /* 0x0000004235007844 */ /* 0x000fe40000000000 */
[----:B------:R-:W-:Y:S06]  /*5f90*/  BAR.SYNC.DEFER_BLOCKING 0x0 ;  /* 0x0000000000007b1d */ /* 0x000fec0000010000 */
[----:B------:R-:W0:Y:S04]  /*5fa0*/  LDSM.16.M88 R5, [R52+UR26] ;  /* 0x0000001a3405783b */ /* 0x000e280008000000 */
[----:B0-----:R0:W-:Y:S01]  /*5fb0*/  @!P0 STG.E desc[UR30][R2.64], R5 ;  /* 0x0000000502008986 */ /* 0x0011e2000c10191e */
[----:B------:R-:W-:Y:S06]  /*5fc0*/  BAR.SYNC.DEFER_BLOCKING 0x0 ;  /* 0x0000000000007b1d */ /* 0x000fec0000010000 */
[----:B------:R-:W-:Y:S05]  /*5fd0*/  @P3 BRA `(.L_x_22) ;  /* 0x0000000000a03947 */ /* 0x000fea0003800000 */
[----:B------:R-:W1:Y:S01]  /*5fe0*/  S2UR UR5, SR_CgaCtaId ;  /* 0x00000000000579c3 */ /* 0x000e620000008800 */
[----:B------:R-:W-:Y:S01]  /*5ff0*/  NOP ;  /* 0x0000000000007918 */ /* 0x000fe20000000000 */
[----:B------:R-:W-:Y:S01]  /*6000*/  UMOV UR4, 0x50 ;  /* 0x0000005000047882 */ /* 0x000fe20000000000 */
[----:B------:R-:W-:Y:S02]  /*6010*/  IMAD.U32 R0, RZ, RZ, UR25 ;  /* 0x00000019ff007e24 */ /* 0x000fe4000f8e00ff */
[----:B0-----:R-:W-:Y:S02]  /*6020*/  IMAD.MOV.U32 R3, RZ, RZ, 0xff ;  /* 0x000000ffff037424 */ /* 0x001fe400078e00ff */
[----:B------:R-:W-:Y:S01]  /*6030*/  IMAD.MOV.U32 R7, RZ, RZ, 0x1 ;  /* 0x00000001ff077424 */ /* 0x000fe200078e00ff */
[----:B------:R-:W-:-:S04]  /*6040*/  LOP3.LUT R0, R0, 0xffff, RZ, 0xc0, !PT ;  /* 0x0000ffff00007812 */ /* 0x000fc800078ec0ff */
[----:B------:R-:W-:-:S05]  /*6050*/  SHF.R.U32.HI R0, RZ, 0x5, R0 ;  /* 0x00000005ff007819 */ /* 0x000fca0000011600 */
[----:B------:R-:W-:Y:S01]  /*6060*/  VIADD R2, R0, 0x10 ;  /* 0x0000001000027836 */ /* 0x000fe20000000000 */
[----:B------:R-:W-:Y:S01]  /*6070*/  SHF.L.U32 R0, R3, R0, RZ ;  /* 0x0000000003007219 */ /* 0x000fe200000006ff */
[----:B-1----:R-:W-:-:S03]  /*6080*/  ULEA UR6, UR5, UR4, 0x18 ;  /* 0x0000000405067291 */ /* 0x002fc6000f8ec0ff */
[----:B------:R-:W-:-:S04]  /*6090*/  SHF.L.U32 R3, R7, R2, RZ ;  /* 0x0000000207037219 */ /* 0x000fc800000006ff */
[----:B------:R-:W-:Y:S02]  /*60a0*/  LOP3.LUT R0, R3, R0, RZ, 0xfc, !PT ;  /* 0x0000000003007212 */ /* 0x000fe400078efcff */
[----:B------:R-:W0:Y:S02]  /*60b0*/  LDS R5, [UR6] ;  /* 0x00000006ff057984 */ /* 0x000e240008000800 */
[C---:B------:R-:W-:Y:S02]  /*60c0*/  LOP3.LUT R2, R0.reuse, 0xffff, RZ, 0xc0, !PT ;  /* 0x0000ffff00027812 */ /* 0x040fe400078ec0ff */
[----:B0-----:R-:W-:-:S04]  /*60d0*/  LOP3.LUT R3, R0, 0xffff, R5, 0x80, !PT ;  /* 0x0000ffff00037812 */ /* 0x001fc800078e8005 */
[----:B------:R-:W-:-:S13]  /*60e0*/  ISETP.NE.AND P0, PT, R3, R2, PT ;  /* 0x000000020300720c */ /* 0x000fda0003f05270 */
[----:B------:R-:W-:Y:S05]  /*60f0*/  @P0 BRA `(.L_x_23) ;  /* 0x0000000000500947 */ /* 0x000fea0003800000 */
[----:B------:R-:W-:Y:S02]  /*6100*/  SHF.R.U32.HI R5, RZ, 0x10, R5 ;  /* 0x00000010ff057819 */ /* 0x000fe40000011605 */
[----:B------:R-:W-:-:S04]  /*6110*/  SHF.R.U32.HI R2, RZ, 0x10, R0 ;  /* 0x00000010ff027819 */ /* 0x000fc80000011600 */
[----:B------:R-:W-:-:S04]  /*6120*/  LOP3.LUT R5, R5, R2, RZ, 0xc0, !PT ;  /* 0x0000000205057212 */ /* 0x000fc800078ec0ff */
[----:B------:R-:W-:-:S13]  /*6130*/  ISETP.NE.AND P0, PT, R5, R2, PT ;  /* 0x000000020500720c */ /* 0x000fda0003f05270 */
[----:B------:R-:W-:Y:S05]  /*6140*/  @P0 BRA `(.L_x_24) ;  /* 0x0000000000300947 */ /* 0x000fea0003800000 */
[----:B------:R-:W-:Y:S01]  /*6150*/  R2UR UR4, R0 ;  /* 0x00000000000472ca */ /* 0x000fe200000e0000 */
[----:B------:R-:W-:Y:S01]  /*6160*/  VOTEU.ANY UR5, UPT, PT ;  /* 0x0000000000057886 */ /* 0x000fe200038e0100 */
[----:B------:R-:W0:Y:S01]  /*6170*/  S2R R0, SR_LANEID ;  /* 0x0000000000007919 */ /* 0x000e220000000000 */
[----:B------:R-:W-:-:S10]  /*6180*/  UFLO.U32 UR5, UR5 ;  /* 0x00000005000572bd */ /* 0x000fd400080e0000 */
[----:B------:R-:W-:-:S06]  /*6190*/  ULOP3.LUT UR4, URZ, UR4, URZ, 0x33, !UPT ;  /* 0x00000004ff047292 */ /* 0x000fcc000f8e33ff */
[----:B------:R-:W-:-:S04]  /*61a0*/  IMAD.U32 R2, RZ, RZ, UR4 ;  /* 0x00000004ff027e24 */ /* 0x000fc8000f8e00ff */
[----:B------:R-:W1:Y:S02]  /*61b0*/  REDUX UR7, R2 ;  /* 0x00000000020773c4 */ /* 0x000e640000000000 */
[----:B------:R2:W-:Y:S01]  /*61c0*/  UTCATOMSWS.AND URZ, UR4 ;  /* 0x0000000400ff79e3 */ /* 0x0005e20008000000 */
[----:B0-----:R-:W-:Y:S01]  /*61d0*/  ISETP.EQ.U32.AND P0, PT, R0, UR5, PT ;  /* 0x0000000500007c0c */ /* 0x001fe2000bf02070 */
[----:B-1----:R-:W-:-:S12]  /*61e0*/  IMAD.U32 R0, RZ, RZ, UR7 ;  /* 0x00000007ff007e24 */ /* 0x002fd8000f8e00ff */
[----:B------:R2:W-:Y:S01]  /*61f0*/  @P0 ATOMS.AND RZ, [UR6], R0 ;  /* 0x00000000ffff098c */ /* 0x0005e2000a800006 */
[----:B------:R-:W-:Y:S05]  /*6200*/  BRA `(.L_x_22) ;  /* 0x0000000000147947 */ /* 0x000fea0003800000 */
.L_x_24:
[----:B------:R-:W-:-:S07]  /*6210*/  MOV R2, 0x6230 ;  /* 0x0000623000027802 */ /* 0x000fce0000000f00 */
[----:B------:R-:W-:Y:S05]  /*6220*/  CALL.REL.NOINC `($__internal_0_$__cuda_sm10x_tcgen05_guardrail_trap_col_being_dealloced_not_returned_by_alloc) ;  /* 0x0000000000447944 */ /* 0x000fea0003c00000 */
[----:B------:R-:W-:Y:S05]  /*6230*/  BRA `(.L_x_22) ;  /* 0x0000000000087947 */ /* 0x000fea0003800000 */
.L_x_23:
[----:B------:R-:W-:-:S07]  /*6240*/  MOV R2, 0x6260 ;  /* 0x0000626000027802 */ /* 0x000fce0000000f00 */
[----:B------:R-:W-:Y:S05]  /*6250*/  CALL.REL.NOINC `($__internal_2_$__cuda_sm10x_tcgen05_guardrail_trap_unallocated_columns_being_dealloced) ;  /* 0x0000000000507944 */ /* 0x000fea0003c00000 */
.L_x_22:
[----:B------:R-:W-:Y:S01]  /*6260*/  NOP ;  /* 0x0000000000007918 */ /* 0x000fe20000000000 */
[----:B--2---:R-:W-:Y:S05]  /*6270*/  EXIT ;  /* 0x000000000000794d */ /* 0x004fea0003800000 */
.L_x_8:
[----:B------:R-:W1:Y:S02]  /*6280*/  SYNCS.PHASECHK.TRANS64.TRYWAIT P0, [UR26+0x6000], RZ ;  /* 0x006000ffff0075a7 */ /* 0x000e64000800111a */
[----:B-1----:R-:W-:Y:S05]  /*6290*/  @!P0 BRA `(.L_x_8) ;  /* 0xfffffffc00f88947 */ /* 0x002fea000383ffff */
[----:B------:R-:W-:Y:S05]  /*62a0*/  BRA `(.L_x_7) ;  /* 0xffffffb800a47947 */ /* 0x000fea000383ffff */
.L_x_17:
[----:B------:R-:W1:Y:S02]  /*62b0*/  SYNCS.PHASECHK.TRANS64.TRYWAIT P2, [UR26+0xa010], RZ ;  /* 0x00a010ffff0075a7 */ /* 0x000e64000804111a */
[----:B-1----:R-:W-:Y:S05]  /*62c0*/  @!P2 BRA `(.L_x_17) ;  /* 0xfffffffc00f8a947 */ /* 0x002fea000383ffff */
[----:B------:R-:W-:Y:S05]  /*62d0*/  BRA `(.L_x_25) ;  /* 0xffffffd400b47947 */ /* 0x000fea000383ffff */
.L_x_18:
[----:B------:R-:W1:Y:S02]  /*62e0*/  SYNCS.PHASECHK.TRANS64.TRYWAIT P1, [UR68], R4 ;  /* 0x00000004ff0075a7 */ /* 0x000e640008021144 */
[----:B-1----:R-:W-:Y:S05]  /*62f0*/  @!P1 BRA `(.L_x_18) ;  /* 0xfffffffc00f89947 */ /* 0x002fea000383ffff */
[----:B------:R-:W-:Y:S05]  /*6300*/  BRA `(.L_x_26) ;  /* 0xffffffdc00747947 */ /* 0x000fea000383ffff */
.L_x_21:
[----:B------:R-:W0:Y:S02]  /*6310*/  SYNCS.PHASECHK.TRANS64.TRYWAIT P0, [UR68], R3 ;  /* 0x00000003ff0075a7 */ /* 0x000e240008001144 */
[----:B0-----:R-:W-:Y:S05]  /*6320*/  @!P0 BRA `(.L_x_21) ;  /* 0xfffffffc00f88947 */ /* 0x001fea000383ffff */
[----:B------:R-:W-:Y:S05]  /*6330*/  BRA `(.L_x_27) ;  /* 0xffffffe400907947 */ /* 0x000fea000383ffff */
        .weak           $__internal_0_$__cuda_sm10x_tcgen05_guardrail_trap_col_being_dealloced_not_returned_by_alloc
        .type           $__internal_0_$__cuda_sm10x_tcgen05_guardrail_trap_col_being_dealloced_not_returned_by_alloc,@function
        .size           $__internal_0_$__cuda_sm10x_tcgen05_guardrail_trap_col_being_dealloced_not_returned_by_alloc,($__internal_1_$__cuda_sm10x_tcgen05_guardrail_trap_phase_invalid_during_alloc - $__internal_0_$__cuda_sm10x_tcgen05_guardrail_trap_col_being_dealloced_not_returned_by_alloc)
$__internal_0_$__cuda_sm10x_tcgen05_guardrail_trap_col_being_dealloced_not_returned_by_alloc:
[----:B------:R-:W-:Y:S05]  /*6340*/  BPT.TRAP 0x1 ;  /* 0x000000040000795c */ /* 0x000fea0000300000 */
[----:B------:R-:W-:-:S04]  /*6350*/  IMAD.MOV.U32 R3, RZ, RZ, 0x0 ;  /* 0x00000000ff037424 */ /* 0x000fc800078e00ff */
[----:B------:R-:W-:Y:S05]  /*6360*/  RET.REL.NODEC R2 `(attn_fwd) ;  /* 0xffffff9c02247950 */ /* 0x000fea0003c3ffff */
        .weak           $__internal_1_$__cuda_sm10x_tcgen05_guardrail_trap_phase_invalid_during_alloc
        .type           $__internal_1_$__cuda_sm10x_tcgen05_guardrail_trap_phase_invalid_during_alloc,@function
        .size           $__internal_1_$__cuda_sm10x_tcgen05_guardrail_trap_phase_invalid_during_alloc,($__internal_2_$__cuda_sm10x_tcgen05_guardrail_trap_unallocated_columns_being_dealloced - $__internal_1_$__cuda_sm10x_tcgen05_guardrail_trap_phase_invalid_during_alloc)
$__internal_1_$__cuda_sm10x_tcgen05_guardrail_trap_phase_invalid_during_alloc:
[----:B------:R-:W-:Y:S05]  /*6370*/  BPT.TRAP 0x1 ;  /* 0x000000040000795c */ /* 0x000fea0000300000 */
[----:B------:R-:W-:-:S04]  /*6380*/  IMAD.MOV.U32 R3, RZ, RZ, 0x0 ;  /* 0x00000000ff037424 */ /* 0x000fc800078e00ff */
[----:B------:R-:W-:Y:S05]  /*6390*/  RET.REL.NODEC R2 `(attn_fwd) ;  /* 0xffffff9c02187950 */ /* 0x000fea0003c3ffff */
        .weak           $__internal_2_$__cuda_sm10x_tcgen05_guardrail_trap_unallocated_columns_being_dealloced
        .type           $__internal_2_$__cuda_sm10x_tcgen05_guardrail_trap_unallocated_columns_being_dealloced,@function
        .size           $__internal_2_$__cuda_sm10x_tcgen05_guardrail_trap_unallocated_columns_being_dealloced,(.L_x_31 - $__internal_2_$__cuda_sm10x_tcgen05_guardrail_trap_unallocated_columns_being_dealloced)
$__internal_2_$__cuda_sm10x_tcgen05_guardrail_trap_unallocated_columns_being_dealloced:
[----:B------:R-:W-:Y:S05]  /*63a0*/  BPT.TRAP 0x1 ;  /* 0x000000040000795c */ /* 0x000fea0000300000 */
[----:B------:R-:W-:-:S04]  /*63b0*/  IMAD.MOV.U32 R3, RZ, RZ, 0x0 ;  /* 0x00000000ff037424 */ /* 0x000fc800078e00ff */
[----:B------:R-:W-:Y:S05]  /*63c0*/  RET.REL.NODEC R2 `(attn_fwd) ;  /* 0xffffff9c020c7950 */ /* 0x000fea0003c3ffff */
.L_x_28:
[----:B------:R-:W-:-:S00]  /*63d0*/  BRA `(.L_x_28) ;  /* 0xfffffffc00fc7947 */ /* 0x000fc0000383ffff */
[----:B------:R-:W-:-:S00]  /*63e0*/  NOP ;  /* 0x0000000000007918 */ /* 0x000fc00000000000 */
        /* <DEDUP_REMOVED lines=9> */
.L_x_31:


//--------------------- .nv.global.init           --------------------------
	.section	.nv.global.init,"aw",@progbits
.nv.global.init:
	.type		_$_str,@object
	.size		_$_str,(.L_3 - _$_str)
_$_str:
        /*0000*/ 	.byte	0x5f, 0x5f, 0x43, 0x55, 0x44, 0x41, 0x5f, 0x46, 0x54, 0x5a, 0x00
.L_3:


//--------------------- .nv.shared.attn_fwd       --------------------------
	.section	.nv.shared.attn_fwd,"aw",@nobits
	.sectionflags	@""
	.align	16
	.zero		1024


//--------------------- .nv.shared.reserved.0     --------------------------
	.section	.nv.shared.reserved.0,"aw",@nobits
	.align	8
	.weak		__nv_reservedSMEM_offset_0_alias
	.size		__nv_reservedSMEM_offset_0_alias, 0, 64
	.other		__nv_reservedSMEM_offset_0_alias,@"STO_CUDA_RESERVED_SHARED STV_DEFAULT"
__nv_reservedSMEM_offset_0_alias:
	.zero		0
.nv.shared.reserved.0:
	.zero		64
	.weak		__nv_reservedSMEM_allocation_phase
	.type		__nv_reservedSMEM_allocation_phase,@object
	.size		__nv_reservedSMEM_allocation_phase,(.L_0 - __nv_reservedSMEM_allocation_phase)
__nv_reservedSMEM_allocation_phase:
	.zero		1
.L_0:
	.zero		7
	.weak		__nv_reservedSMEM_devtool_atexit_pc
	.type		__nv_reservedSMEM_devtool_atexit_pc,@object
	.size		__nv_reservedSMEM_devtool_atexit_pc,(__nv_reservedSMEM_allocation_mask - __nv_reservedSMEM_devtool_atexit_pc)
__nv_reservedSMEM_devtool_atexit_pc:
	.zero		8
	.weak		__nv_reservedSMEM_allocation_mask
	.type		__nv_reservedSMEM_allocation_mask,@object
	.size		__nv_reservedSMEM_allocation_mask,(.L_2 - __nv_reservedSMEM_allocation_mask)
__nv_reservedSMEM_allocation_mask:
	.zero		4
.L_2:


//--------------------- .nv.constant0.attn_fwd    --------------------------
	.section	.nv.constant0.attn_fwd,"a",@progbits
	.sectionflags	@""
	.align	4
.nv.constant0.attn_fwd:
	.zero		1032


//--------------------- SYMBOLS --------------------------

	.type		.nv.reservedSmem.offset0,@object
	.size		.nv.reservedSmem.offset0,0x4
	.type		.nv.reservedSmem.cap,@object
	.size		.nv.reservedSmem.cap,0x4
